// auto-generated by cutlass_sweep.sparse_gemm — config: {"arch": "sm_90", "cluster_m": 1, "cluster_n": 2, "dtype": "int8", "tile_k": 128, "tile_m": 64, "tile_n": 256}
#include "cutlass/cutlass.h"
#include "cutlass/gemm/collective/collective_builder.hpp"
#include "cutlass/gemm/device/gemm_universal_adapter.h"
#include "cutlass/gemm/kernel/gemm_universal.hpp"
#include "cutlass/epilogue/collective/collective_builder.hpp"

using Elem = int8_t;
using Acc  = int32_t;
using TileShape    = cute::Shape<cute::_64, cute::_256, cute::_128>;
using ClusterShape = cute::Shape<cute::_1, cute::_2, cute::_1>;

using CollectiveEpilogue = typename cutlass::epilogue::collective::CollectiveBuilder<
    cutlass::arch::Sm90, cutlass::arch::OpClassSparseTensorOp,
    TileShape, ClusterShape,
    cutlass::epilogue::collective::EpilogueTileAuto,
    Acc, Acc,
    Acc, cutlass::layout::ColumnMajor, 128 / cutlass::sizeof_bits<Acc>::value,
    Acc, cutlass::layout::ColumnMajor, 128 / cutlass::sizeof_bits<Acc>::value,
    cutlass::epilogue::collective::EpilogueScheduleAuto
  >::CollectiveOp;

using CollectiveMainloop = typename cutlass::gemm::collective::CollectiveBuilder<
    cutlass::arch::Sm90, cutlass::arch::OpClassSparseTensorOp,
    Elem, cutlass::layout::RowMajor, 128 / cutlass::sizeof_bits<Elem>::value,
    Elem, cutlass::layout::ColumnMajor, 128 / cutlass::sizeof_bits<Elem>::value,
    Acc,
    TileShape, ClusterShape,
    cutlass::gemm::collective::StageCountAutoCarveout<static_cast<int>(sizeof(typename CollectiveEpilogue::SharedStorage))>,
    cutlass::gemm::collective::KernelScheduleAuto
  >::CollectiveOp;

using GemmKernel = cutlass::gemm::kernel::GemmUniversal<
    cute::Shape<int,int,int,int>,
    CollectiveMainloop,
    CollectiveEpilogue
>;
using Gemm = cutlass::gemm::device::GemmUniversalAdapter<GemmKernel>;

auto* _anchor = &cutlass::device_kernel<GemmKernel>;


// ===== COMPILED SASS (sm_90a) =====

	.target	sm_90a

	.elftype	@"ET_EXEC"


//--------------------- .note.nv.tkinfo           --------------------------
	.section	.note.nv.tkinfo,"",@"SHT_NOTE"
	.sectionflags	@"SHF_NOTE_NV_TKINFO"
	.tkinfo
        /*0018*/ 	.word	0x00000002
        /*0030*/ 	.string	""
        /*0030*/ 	.string	"ptxas"
        /*0030*/ 	.string	"Cuda compilation tools, release 13.0, V13.0.88"
        /*0030*/ 	.string	"Build cuda_13.0.r13.0/compiler.36424714_0"
        /*0030*/ 	.string	"-arch sm_90a -m 64 "



//--------------------- .note.nv.cuinfo           --------------------------
	.section	.note.nv.cuinfo,"",@"SHT_NOTE"
	.sectionflags	@"SHF_NOTE_NV_CUINFO"
        /*0018*/ 	.short	0x0002
        /*001a*/ 	.short	0x005a
        /*001c*/ 	.short	0x0082
	.zero		2


//--------------------- .nv.info                  --------------------------
	.section	.nv.info,"",@"SHT_CUDA_INFO"
	.align	4


	//----- nvinfo : EIATTR_REGCOUNT
	.align		4
        /*0000*/ 	.byte	0x04, 0x2f
        /*0002*/ 	.short	(.L_12 - .L_11)
	.align		4
.L_11:
        /*0004*/ 	.word	index@(_ZN7cutlass13device_kernelINS_4gemm6kernel13GemmUniversalIN4cute5tupleIJiiiiEEENS1_10collective13CollectiveMmaINS1_40MainloopSm90TmaGmmaWarpSpecializedSparseILi6ENS5_IJNS4_1CILi1EEENSA_ILi2EEESB_EEENS1_32KernelTmaWarpSpecializedPingpongEEENS5_IJNSA_ILi64EEENSA_ILi256EEENSA_ILi128EEEEEEaNS5_IJNS4_6LayoutINS5_IJiNS5_IJSC_iEEEiEEENS5_IJlNS5_IJSB_SC_EEElEEEEENSK_INS5_IJNS5_IJSG_iEEENS5_IJSI_iEEEiEEENS5_IJNS5_IJSI_NSA_ILi8192EEEEEENS5_IJSB_lEEElEEEEEEEEaNS5_IJlSB_lEEENS4_8TiledMMAINS4_8MMA_AtomIJNS4_4SM904GMMA6SPARSE28GMMA_64x256x64_S32S8S8_SS_TNILNS13_9SparseSelE0EEEEEENSK_INS5_IJSB_SB_SB_EEENS5_IJNSA_ILi0EEES1A_S1A_EEEEENS5_IJNS4_10UnderscoreES1D_S1D_EEEEENS4_23SM90_TMA_LOAD_MULTICASTENS4_14ComposedLayoutINS4_7SwizzleILi2ELi4ELi3EEENS4_25smem_sparse_ptr_flag_bitsILi2ELi8EEENSK_INS5_IJNS5_IJSB_NSA_ILi8EEEEEENS5_IJSC_SG_EEEEEENS5_IJNS5_IJS1A_SI_EEESN_EEEEEEEvNS4_8identityENS4_13SM90_TMA_LOADENS1H_INS1I_ILi3ELi4ELi3EEENS4_18smem_ptr_flag_bitsILi8EEENSK_INS5_IJS1M_SI_EEENS5_IJSI_SB_EEEEEEEvS1U_EENS_8epilogue10collective6detail29Sm90TmaWarpSpecializedAdapterINS25_15DefaultEpilogueIiNS5_IJSB_llEEES29_NS24_6thread17LinearCombinationIiLi1EiiLNS2A_9ScaleType4KindE0ELNS_15FloatRoundStyleE2EiEENS1_15EpilogueDefaultEEEEEvvEEEEvNT_6ParamsE)
        /*0008*/ 	.word	0x000000a8


	//----- nvinfo : EIATTR_FRAME_SIZE
	.align		4
.L_12:
        /*000c*/ 	.byte	0x04, 0x11
        /*000e*/ 	.short	(.L_14 - .L_13)
	.align		4
.L_13:
        /*0010*/ 	.word	index@(_ZN7cutlass13device_kernelINS_4gemm6kernel13GemmUniversalIN4cute5tupleIJiiiiEEENS1_10collective13CollectiveMmaINS1_40MainloopSm90TmaGmmaWarpSpecializedSparseILi6ENS5_IJNS4_1CILi1EEENSA_ILi2EEESB_EEENS1_32KernelTmaWarpSpecializedPingpongEEENS5_IJNSA_ILi64EEENSA_ILi256EEENSA_ILi128EEEEEEaNS5_IJNS4_6LayoutINS5_IJiNS5_IJSC_iEEEiEEENS5_IJlNS5_IJSB_SC_EEElEEEEENSK_INS5_IJNS5_IJSG_iEEENS5_IJSI_iEEEiEEENS5_IJNS5_IJSI_NSA_ILi8192EEEEEENS5_IJSB_lEEElEEEEEEEEaNS5_IJlSB_lEEENS4_8TiledMMAINS4_8MMA_AtomIJNS4_4SM904GMMA6SPARSE28GMMA_64x256x64_S32S8S8_SS_TNILNS13_9SparseSelE0EEEEEENSK_INS5_IJSB_SB_SB_EEENS5_IJNSA_ILi0EEES1A_S1A_EEEEENS5_IJNS4_10UnderscoreES1D_S1D_EEEEENS4_23SM90_TMA_LOAD_MULTICASTENS4_14ComposedLayoutINS4_7SwizzleILi2ELi4ELi3EEENS4_25smem_sparse_ptr_flag_bitsILi2ELi8EEENSK_INS5_IJNS5_IJSB_NSA_ILi8EEEEEENS5_IJSC_SG_EEEEEENS5_IJNS5_IJS1A_SI_EEESN_EEEEEEEvNS4_8identityENS4_13SM90_TMA_LOADENS1H_INS1I_ILi3ELi4ELi3EEENS4_18smem_ptr_flag_bitsILi8EEENSK_INS5_IJS1M_SI_EEENS5_IJSI_SB_EEEEEEEvS1U_EENS_8epilogue10collective6detail29Sm90TmaWarpSpecializedAdapterINS25_15DefaultEpilogueIiNS5_IJSB_llEEES29_NS24_6thread17LinearCombinationIiLi1EiiLNS2A_9ScaleType4KindE0ELNS_15FloatRoundStyleE2EiEENS1_15EpilogueDefaultEEEEEvvEEEEvNT_6ParamsE)
        /*0014*/ 	.word	0x00000000


	//----- nvinfo : EIATTR_MIN_STACK_SIZE
	.align		4
.L_14:
        /*0018*/ 	.byte	0x04, 0x12
        /*001a*/ 	.short	(.L_16 - .L_15)
	.align		4
.L_15:
        /*001c*/ 	.word	index@(_ZN7cutlass13device_kernelINS_4gemm6kernel13GemmUniversalIN4cute5tupleIJiiiiEEENS1_10collective13CollectiveMmaINS1_40MainloopSm90TmaGmmaWarpSpecializedSparseILi6ENS5_IJNS4_1CILi1EEENSA_ILi2EEESB_EEENS1_32KernelTmaWarpSpecializedPingpongEEENS5_IJNSA_ILi64EEENSA_ILi256EEENSA_ILi128EEEEEEaNS5_IJNS4_6LayoutINS5_IJiNS5_IJSC_iEEEiEEENS5_IJlNS5_IJSB_SC_EEElEEEEENSK_INS5_IJNS5_IJSG_iEEENS5_IJSI_iEEEiEEENS5_IJNS5_IJSI_NSA_ILi8192EEEEEENS5_IJSB_lEEElEEEEEEEEaNS5_IJlSB_lEEENS4_8TiledMMAINS4_8MMA_AtomIJNS4_4SM904GMMA6SPARSE28GMMA_64x256x64_S32S8S8_SS_TNILNS13_9SparseSelE0EEEEEENSK_INS5_IJSB_SB_SB_EEENS5_IJNSA_ILi0EEES1A_S1A_EEEEENS5_IJNS4_10UnderscoreES1D_S1D_EEEEENS4_23SM90_TMA_LOAD_MULTICASTENS4_14ComposedLayoutINS4_7SwizzleILi2ELi4ELi3EEENS4_25smem_sparse_ptr_flag_bitsILi2ELi8EEENSK_INS5_IJNS5_IJSB_NSA_ILi8EEEEEENS5_IJSC_SG_EEEEEENS5_IJNS5_IJS1A_SI_EEESN_EEEEEEEvNS4_8identityENS4_13SM90_TMA_LOADENS1H_INS1I_ILi3ELi4ELi3EEENS4_18smem_ptr_flag_bitsILi8EEENSK_INS5_IJS1M_SI_EEENS5_IJSI_SB_EEEEEEEvS1U_EENS_8epilogue10collective6detail29Sm90TmaWarpSpecializedAdapterINS25_15DefaultEpilogueIiNS5_IJSB_llEEES29_NS24_6thread17LinearCombinationIiLi1EiiLNS2A_9ScaleType4KindE0ELNS_15FloatRoundStyleE2EiEENS1_15EpilogueDefaultEEEEEvvEEEEvNT_6ParamsE)
        /*0020*/ 	.word	0x00000000
.L_16:


//--------------------- .nv.compat                --------------------------
	.section	.nv.compat,"",@"SHT_CUDA_COMPAT_INFO"
	.align	4
        /*0000*/ 	.byte	0x02, 0x09, 0x01, 0x00, 0x02, 0x02, 0x04, 0x00, 0x02, 0x05, 0x05, 0x00, 0x03, 0x07, 0x01, 0x01
        /*0010*/ 	.byte	0x02, 0x03, 0x01, 0x00, 0x02, 0x06, 0x01, 0x00, 0x04, 0x0b, 0x08, 0x00, 0x00, 0x00, 0x00, 0x00
        /*0020*/ 	.byte	0x00, 0x00, 0x00, 0x00


//--------------------- .nv.info._ZN7cutlass13device_kernelINS_4gemm6kernel13GemmUniversalIN4cute5tupleIJiiiiEEENS1_10collective13CollectiveMmaINS1_40MainloopSm90TmaGmmaWarpSpecializedSparseILi6ENS5_IJNS4_1CILi1EEENSA_ILi2EEESB_EEENS1_32KernelTmaWarpSpecializedPingpongEEENS5_IJNSA_ILi64EEENSA_ILi256EEENSA_ILi128EEEEEEaNS5_IJNS4_6LayoutINS5_IJiNS5_IJSC_iEEEiEEENS5_IJlNS5_IJSB_SC_EEElEEEEENSK_INS5_IJNS5_IJSG_iEEENS5_IJSI_iEEEiEEENS5_IJNS5_IJSI_NSA_ILi8192EEEEEENS5_IJSB_lEEElEEEEEEEEaNS5_IJlSB_lEEENS4_8TiledMMAINS4_8MMA_AtomIJNS4_4SM904GMMA6SPARSE28GMMA_64x256x64_S32S8S8_SS_TNILNS13_9SparseSelE0EEEEEENSK_INS5_IJSB_SB_SB_EEENS5_IJNSA_ILi0EEES1A_S1A_EEEEENS5_IJNS4_10UnderscoreES1D_S1D_EEEEENS4_23SM90_TMA_LOAD_MULTICASTENS4_14ComposedLayoutINS4_7SwizzleILi2ELi4ELi3EEENS4_25smem_sparse_ptr_flag_bitsILi2ELi8EEENSK_INS5_IJNS5_IJSB_NSA_ILi8EEEEEENS5_IJSC_SG_EEEEEENS5_IJNS5_IJS1A_SI_EEESN_EEEEEEEvNS4_8identityENS4_13SM90_TMA_LOADENS1H_INS1I_ILi3ELi4ELi3EEENS4_18smem_ptr_flag_bitsILi8EEENSK_INS5_IJS1M_SI_EEENS5_IJSI_SB_EEEEEEEvS1U_EENS_8epilogue10collective6detail29Sm90TmaWarpSpecializedAdapterINS25_15DefaultEpilogueIiNS5_IJSB_llEEES29_NS24_6thread17LinearCombinationIiLi1EiiLNS2A_9ScaleType4KindE0ELNS_15FloatRoundStyleE2EiEENS1_15EpilogueDefaultEEEEEvvEEEEvNT_6ParamsE --------------------------
	.section	.nv.info._ZN7cutlass13device_kernelINS_4gemm6kernel13GemmUniversalIN4cute5tupleIJiiiiEEENS1_10collective13CollectiveMmaINS1_40MainloopSm90TmaGmmaWarpSpecializedSparseILi6ENS5_IJNS4_1CILi1EEENSA_ILi2EEESB_EEENS1_32KernelTmaWarpSpecializedPingpongEEENS5_IJNSA_ILi64EEENSA_ILi256EEENSA_ILi128EEEEEEaNS5_IJNS4_6LayoutINS5_IJiNS5_IJSC_iEEEiEEENS5_IJlNS5_IJSB_SC_EEElEEEEENSK_INS5_IJNS5_IJSG_iEEENS5_IJSI_iEEEiEEENS5_IJNS5_IJSI_NSA_ILi8192EEEEEENS5_IJSB_lEEElEEEEEEEEaNS5_IJlSB_lEEENS4_8TiledMMAINS4_8MMA_AtomIJNS4_4SM904GMMA6SPARSE28GMMA_64x256x64_S32S8S8_SS_TNILNS13_9SparseSelE0EEEEEENSK_INS5_IJSB_SB_SB_EEENS5_IJNSA_ILi0EEES1A_S1A_EEEEENS5_IJNS4_10UnderscoreES1D_S1D_EEEEENS4_23SM90_TMA_LOAD_MULTICASTENS4_14ComposedLayoutINS4_7SwizzleILi2ELi4ELi3EEENS4_25smem_sparse_ptr_flag_bitsILi2ELi8EEENSK_INS5_IJNS5_IJSB_NSA_ILi8EEEEEENS5_IJSC_SG_EEEEEENS5_IJNS5_IJS1A_SI_EEESN_EEEEEEEvNS4_8identityENS4_13SM90_TMA_LOADENS1H_INS1I_ILi3ELi4ELi3EEENS4_18smem_ptr_flag_bitsILi8EEENSK_INS5_IJS1M_SI_EEENS5_IJSI_SB_EEEEEEEvS1U_EENS_8epilogue10collective6detail29Sm90TmaWarpSpecializedAdapterINS25_15DefaultEpilogueIiNS5_IJSB_llEEES29_NS24_6thread17LinearCombinationIiLi1EiiLNS2A_9ScaleType4KindE0ELNS_15FloatRoundStyleE2EiEENS1_15EpilogueDefaultEEEEEvvEEEEvNT_6ParamsE,"",@"SHT_CUDA_INFO"
	.sectionflags	@""
	.align	4


	//----- nvinfo : EIATTR_CUDA_API_VERSION
	.align		4
        /*0000*/ 	.byte	0x04, 0x37
        /*0002*/ 	.short	(.L_18 - .L_17)
.L_17:
        /*0004*/ 	.word	0x00000082


	//----- nvinfo : EIATTR_KPARAM_INFO
	.align		4
.L_18:
        /*0008*/ 	.byte	0x04, 0x17
        /*000a*/ 	.short	(.L_20 - .L_19)
.L_19:
        /*000c*/ 	.word	0x00000000
        /*0010*/ 	.short	0x0000
        /*0012*/ 	.short	0x0070
        /*0014*/ 	.byte	0x00, 0xf0, 0x01, 0x14


	//----- nvinfo : EIATTR_SPARSE_MMA_MASK
	.align		4
.L_20:
        /*0018*/ 	.byte	0x03, 0x50
        /*001a*/ 	.short	0x0004


	//----- nvinfo : EIATTR_MAXREG_COUNT
	.align		4
        /*001c*/ 	.byte	0x03, 0x1b
        /*001e*/ 	.short	0x00a8


	//----- nvinfo : EIATTR_NUM_BARRIERS
	.align		4
        /*0020*/ 	.byte	0x02, 0x4c
        /*0022*/ 	.byte	0x01
	.zero		1


	//----- nvinfo : EIATTR_MERCURY_ISA_VERSION
	.align		4
        /*0024*/ 	.byte	0x03, 0x5f
        /*0026*/ 	.short	0x0101


	//----- nvinfo : EIATTR_INT_WARP_WIDE_INSTR_OFFSETS
	.align		4
        /*0028*/ 	.byte	0x04, 0x31
        /*002a*/ 	.short	(.L_22 - .L_21)


	//   ....[0]....
.L_21:
        /*002c*/ 	.word	0x00000520


	//   ....[1]....
        /*0030*/ 	.word	0x00000560


	//   ....[2]....
        /*0034*/ 	.word	0x000006a0


	//   ....[3]....
        /*0038*/ 	.word	0x000006b0


	//   ....[4]....
        /*003c*/ 	.word	0x000006c0


	//   ....[5]....
        /*0040*/ 	.word	0x000006e0


	//   ....[6]....
        /*0044*/ 	.word	0x00000780


	//   ....[7]....
        /*0048*/ 	.word	0x000007e0


	//----- nvinfo : EIATTR_COOP_GROUP_MASK_REGIDS
	.align		4
.L_22:
        /*004c*/ 	.byte	0x04, 0x29
        /*004e*/ 	.short	(.L_24 - .L_23)


	//   ....[0]....
.L_23:
        /*0050*/ 	.word	0xffffffff


	//   ....[1]....
        /*0054*/ 	.word	0xffffffff


	//   ....[2]....
        /*0058*/ 	.word	0xffffffff


	//   ....[3]....
        /*005c*/ 	.word	0xffffffff


	//   ....[4]....
        /*0060*/ 	.word	0xffffffff


	//   ....[5]....
        /*0064*/ 	.word	0xffffffff


	//   ....[6]....
        /*0068*/ 	.word	0xffffffff


	//----- nvinfo : EIATTR_COOP_GROUP_INSTR_OFFSETS
	.align		4
.L_24:
        /*006c*/ 	.byte	0x04, 0x28
        /*006e*/ 	.short	(.L_26 - .L_25)


	//   ....[0]....
.L_25:
        /*0070*/ 	.word	0x00000060


	//   ....[1]....
        /*0074*/ 	.word	0x00000070


	//   ....[2]....
        /*0078*/ 	.word	0x00000160


	//   ....[3]....
        /*007c*/ 	.word	0x00000340


	//   ....[4]....
        /*0080*/ 	.word	0x00000380


	//   ....[5]....
        /*0084*/ 	.word	0x00000400


	//   ....[6]....
        /*0088*/ 	.word	0x00000940


	//----- nvinfo : EIATTR_REG_RECONFIG
	.align		4
.L_26:
        /*008c*/ 	.byte	0x01, 0x54
	.zero		2


	//----- nvinfo : EIATTR_MBARRIER_INSTR_OFFSETS
	.align		4
        /*0090*/ 	.byte	0x04, 0x39
        /*0092*/ 	.short	(.L_28 - .L_27)


	//   ....[0]....
.L_27:
        /*0094*/ 	.word	0x00000270
        /*0098*/ 	.word	0x000000ff
        /*009c*/ 	.word	0x00000000
        /*00a0*/ 	.short	0x0100
        /*00a2*/ 	.byte	0x08
	.zero		1


	//   ....[1]....
        /*00a4*/ 	.word	0x00000280
        /*00a8*/ 	.word	0x000000ff
        /*00ac*/ 	.word	0x00000030
        /*00b0*/ 	.short	0x0100
        /*00b2*/ 	.byte	0x08
	.zero		1


	//   ....[2]....
        /*00b4*/ 	.word	0x00000290
        /*00b8*/ 	.word	0x000000ff
        /*00bc*/ 	.word	0x00000008
        /*00c0*/ 	.short	0x0100
        /*00c2*/ 	.byte	0x08
	.zero		1


	//   ....[3]....
        /*00c4*/ 	.word	0x000002a0
        /*00c8*/ 	.word	0x000000ff
        /*00cc*/ 	.word	0x00000038
        /*00d0*/ 	.short	0x0100
        /*00d2*/ 	.byte	0x08
	.zero		1


	//   ....[4]....
        /*00d4*/ 	.word	0x000002b0
        /*00d8*/ 	.word	0x000000ff
        /*00dc*/ 	.word	0x00000010
        /*00e0*/ 	.short	0x0100
        /*00e2*/ 	.byte	0x08
	.zero		1


	//   ....[5]....
        /*00e4*/ 	.word	0x000002c0
        /*00e8*/ 	.word	0x000000ff
        /*00ec*/ 	.word	0x00000040
        /*00f0*/ 	.short	0x0100
        /*00f2*/ 	.byte	0x08
	.zero		1


	//   ....[6]....
        /*00f4*/ 	.word	0x000002d0
        /*00f8*/ 	.word	0x000000ff
        /*00fc*/ 	.word	0x00000018
        /*0100*/ 	.short	0x0100
        /*0102*/ 	.byte	0x08
	.zero		1


	//   ....[7]....
        /*0104*/ 	.word	0x000002e0
        /*0108*/ 	.word	0x000000ff
        /*010c*/ 	.word	0x00000048
        /*0110*/ 	.short	0x0100
        /*0112*/ 	.byte	0x08
	.zero		1


	//   ....[8]....
        /*0114*/ 	.word	0x000002f0
        /*0118*/ 	.word	0x000000ff
        /*011c*/ 	.word	0x00000020
        /*0120*/ 	.short	0x0100
        /*0122*/ 	.byte	0x08
	.zero		1


	//   ....[9]....
        /*0124*/ 	.word	0x00000300
        /*0128*/ 	.word	0x000000ff
        /*012c*/ 	.word	0x00000050
        /*0130*/ 	.short	0x0100
        /*0132*/ 	.byte	0x08
	.zero		1


	//   ....[10]....
        /*0134*/ 	.word	0x00000310
        /*0138*/ 	.word	0x000000ff
        /*013c*/ 	.word	0x00000028
        /*0140*/ 	.short	0x0100
        /*0142*/ 	.byte	0x08
	.zero		1


	//   ....[11]....
        /*0144*/ 	.word	0x00000320
        /*0148*/ 	.word	0x000000ff
        /*014c*/ 	.word	0x00000058
        /*0150*/ 	.short	0x0100
        /*0152*/ 	.byte	0x08
	.zero		1


	//   ....[12]....
        /*0154*/ 	.word	0x00000810
        /*0158*/ 	.word	0x000000ff
        /*015c*/ 	.word	0x00000090
        /*0160*/ 	.short	0x0100
        /*0162*/ 	.byte	0x09
	.zero		1


	//   ....[13]....
        /*0164*/ 	.word	0x000008a0
        /*0168*/ 	.word	0x000000ff
        /*016c*/ 	.word	0x00000098
        /*0170*/ 	.short	0x0100
        /*0172*/ 	.byte	0x09
	.zero		1


	//   ....[14]....
        /*0174*/ 	.word	0x000008c0
        /*0178*/ 	.word	0x000000ff
        /*017c*/ 	.word	0x00000070
        /*0180*/ 	.short	0x0100
        /*0182*/ 	.byte	0x0a
	.zero		1


	//   ....[15]....
        /*0184*/ 	.word	0x000008d0
        /*0188*/ 	.word	0x000000ff
        /*018c*/ 	.word	0x00000078
        /*0190*/ 	.short	0x0100
        /*0192*/ 	.byte	0x0a
	.zero		1


	//   ....[16]....
        /*0194*/ 	.word	0x000008e0
        /*0198*/ 	.word	0x000000ff
        /*019c*/ 	.word	0x00000080
        /*01a0*/ 	.short	0x0100
        /*01a2*/ 	.byte	0x0a
	.zero		1


	//   ....[17]....
        /*01a4*/ 	.word	0x000008f0
        /*01a8*/ 	.word	0x000000ff
        /*01ac*/ 	.word	0x00000088
        /*01b0*/ 	.short	0x0100
        /*01b2*/ 	.byte	0x0a
	.zero		1


	//   ....[18]....
        /*01b4*/ 	.word	0x000016f0
        /*01b8*/ 	.word	0x000000ff
        /*01bc*/ 	.word	0xfffffff8
        /*01c0*/ 	.short	0x010a
        /*01c2*/ 	.byte	0x08
	.zero		1


	//   ....[19]....
        /*01c4*/ 	.word	0x00001bc0
        /*01c8*/ 	.word	0x000000ff
        /*01cc*/ 	.word	0x00000000
        /*01d0*/ 	.short	0x010a
        /*01d2*/ 	.byte	0x0b
	.zero		1


	//   ....[20]....
        /*01d4*/ 	.word	0x00001c20
        /*01d8*/ 	.word	0x000000ff
        /*01dc*/ 	.word	0x00000000
        /*01e0*/ 	.short	0x010a
        /*01e2*/ 	.byte	0x0b
	.zero		1


	//   ....[21]....
        /*01e4*/ 	.word	0x00001e00
        /*01e8*/ 	.word	0x00000015
        /*01ec*/ 	.word	0x00000000
        /*01f0*/ 	.short	0x0101
        /*01f2*/ 	.byte	0x3f
	.zero		1


	//   ....[22]....
        /*01f4*/ 	.word	0x00001f80
        /*01f8*/ 	.word	0x00000014
        /*01fc*/ 	.word	0x00000000
        /*0200*/ 	.short	0x0101
        /*0202*/ 	.byte	0x13
	.zero		1


	//   ....[23]....
        /*0204*/ 	.word	0x00001fd0
        /*0208*/ 	.word	0x000000ff
        /*020c*/ 	.word	0x00000008
        /*0210*/ 	.short	0x010a
        /*0212*/ 	.byte	0x08
	.zero		1


	//   ....[24]....
        /*0214*/ 	.word	0x0000b410
        /*0218*/ 	.word	0x00000004
        /*021c*/ 	.word	0x00000000
        /*0220*/ 	.short	0x0101
        /*0222*/ 	.byte	0x13
	.zero		1


	//   ....[25]....
        /*0224*/ 	.word	0x0000bdb0
        /*0228*/ 	.word	0x00000015
        /*022c*/ 	.word	0x00000030
        /*0230*/ 	.short	0x010a
        /*0232*/ 	.byte	0x3f
	.zero		1


	//   ....[26]....
        /*0234*/ 	.word	0x0000c200
        /*0238*/ 	.word	0x0000000a
        /*023c*/ 	.word	0x00000098
        /*0240*/ 	.short	0x0101
        /*0242*/ 	.byte	0x3f
	.zero		1


	//   ....[27]....
        /*0244*/ 	.word	0x0000c960
        /*0248*/ 	.word	0x00000005
        /*024c*/ 	.word	0x00000000
        /*0250*/ 	.short	0x010a
        /*0252*/ 	.byte	0x3f
	.zero		1


	//   ....[28]....
        /*0254*/ 	.word	0x0000c9e0
        /*0258*/ 	.word	0x00000007
        /*025c*/ 	.word	0x00000000
        /*0260*/ 	.short	0x010a
        /*0262*/ 	.byte	0x3f
	.zero		1


	//   ....[29]....
        /*0264*/ 	.word	0x0000ca70
        /*0268*/ 	.word	0x00000006
        /*026c*/ 	.word	0x00000000
        /*0270*/ 	.short	0x010a
        /*0272*/ 	.byte	0x3f
	.zero		1


	//   ....[30]....
        /*0274*/ 	.word	0x0000cb00
        /*0278*/ 	.word	0x00000009
        /*027c*/ 	.word	0x00000000
        /*0280*/ 	.short	0x010a
        /*0282*/ 	.byte	0x3f
	.zero		1


	//   ....[31]....
        /*0284*/ 	.word	0x0000cb90
        /*0288*/ 	.word	0x00000006
        /*028c*/ 	.word	0x00000000
        /*0290*/ 	.short	0x010a
        /*0292*/ 	.byte	0x3f
	.zero		1


	//   ....[32]....
        /*0294*/ 	.word	0x0000cc20
        /*0298*/ 	.word	0x00000003
        /*029c*/ 	.word	0x00000000
        /*02a0*/ 	.short	0x010a
        /*02a2*/ 	.byte	0x3f
	.zero		1


	//   ....[33]....
        /*02a4*/ 	.word	0x0000cc90
        /*02a8*/ 	.word	0x00000014
        /*02ac*/ 	.word	0xfffffff8
        /*02b0*/ 	.short	0x010a
        /*02b2*/ 	.byte	0x3f
	.zero		1


	//   ....[34]....
        /*02b4*/ 	.word	0x0000ccf0
        /*02b8*/ 	.word	0x00000017
        /*02bc*/ 	.word	0x00000000
        /*02c0*/ 	.short	0x010a
        /*02c2*/ 	.byte	0x3f
	.zero		1


	//   ....[35]....
        /*02c4*/ 	.word	0x0000cd50
        /*02c8*/ 	.word	0x00000014
        /*02cc*/ 	.word	0x00000008
        /*02d0*/ 	.short	0x010a
        /*02d2*/ 	.byte	0x3f
	.zero		1


	//   ....[36]....
        /*02d4*/ 	.word	0x0000ce20
        /*02d8*/ 	.word	0x00000015
        /*02dc*/ 	.word	0x00000030
        /*02e0*/ 	.short	0x010a
        /*02e2*/ 	.byte	0x3f
	.zero		1


	//   ....[37]....
        /*02e4*/ 	.word	0x0000cf00
        /*02e8*/ 	.word	0x00000005
        /*02ec*/ 	.word	0x00000000
        /*02f0*/ 	.short	0x010a
        /*02f2*/ 	.byte	0x3f
	.zero		1


	//   ....[38]....
        /*02f4*/ 	.word	0x0000cf50
        /*02f8*/ 	.word	0x00000007
        /*02fc*/ 	.word	0x00000000
        /*0300*/ 	.short	0x010a
        /*0302*/ 	.byte	0x3f
	.zero		1


	//   ....[39]....
        /*0304*/ 	.word	0x0000cfa0
        /*0308*/ 	.word	0x00000006
        /*030c*/ 	.word	0x00000000
        /*0310*/ 	.short	0x010a
        /*0312*/ 	.byte	0x3f
	.zero		1


	//   ....[40]....
        /*0314*/ 	.word	0x0000cff0
        /*0318*/ 	.word	0x00000009
        /*031c*/ 	.word	0x00000000
        /*0320*/ 	.short	0x010a
        /*0322*/ 	.byte	0x3f
	.zero		1


	//   ....[41]....
        /*0324*/ 	.word	0x0000d040
        /*0328*/ 	.word	0x00000006
        /*032c*/ 	.word	0x00000000
        /*0330*/ 	.short	0x010a
        /*0332*/ 	.byte	0x3f
	.zero		1


	//----- nvinfo : EIATTR_NUM_MBARRIERS
	.align		4
.L_28:
        /*0334*/ 	.byte	0x03, 0x38
        /*0336*/ 	.short	0x0012


	//----- nvinfo : EIATTR_EXIT_INSTR_OFFSETS
	.align		4
        /*0338*/ 	.byte	0x04, 0x1c
        /*033a*/ 	.short	(.L_30 - .L_29)


	//   ....[0]....
.L_29:
        /*033c*/ 	.word	0x00001390


	//   ....[1]....
        /*0340*/ 	.word	0x000013f0


	//   ....[2]....
        /*0344*/ 	.word	0x0000ba20


	//   ....[3]....
        /*0348*/ 	.word	0x0000ba50


	//   ....[4]....
        /*034c*/ 	.word	0x0000cc70


	//----- nvinfo : EIATTR_MAX_THREADS
	.align		4
.L_30:
        /*0350*/ 	.byte	0x04, 0x05
        /*0352*/ 	.short	(.L_32 - .L_31)
.L_31:
        /*0354*/ 	.word	0x00000180
        /*0358*/ 	.word	0x00000001
        /*035c*/ 	.word	0x00000001


	//----- nvinfo : EIATTR_CRS_STACK_SIZE
	.align		4
.L_32:
        /*0360*/ 	.byte	0x04, 0x1e
        /*0362*/ 	.short	(.L_34 - .L_33)
.L_33:
        /*0364*/ 	.word	0x00000000


	//----- nvinfo : EIATTR_CBANK_PARAM_SIZE
	.align		4
.L_34:
        /*0368*/ 	.byte	0x03, 0x19
        /*036a*/ 	.short	0x0570


	//----- nvinfo : EIATTR_PARAM_CBANK
	.align		4
        /*036c*/ 	.byte	0x04, 0x0a
        /*036e*/ 	.short	(.L_36 - .L_35)
	.align		4
.L_35:
        /*0370*/ 	.word	index@(.nv.constant0._ZN7cutlass13device_kernelINS_4gemm6kernel13GemmUniversalIN4cute5tupleIJiiiiEEENS1_10collective13CollectiveMmaINS1_40MainloopSm90TmaGmmaWarpSpecializedSparseILi6ENS5_IJNS4_1CILi1EEENSA_ILi2EEESB_EEENS1_32KernelTmaWarpSpecializedPingpongEEENS5_IJNSA_ILi64EEENSA_ILi256EEENSA_ILi128EEEEEEaNS5_IJNS4_6LayoutINS5_IJiNS5_IJSC_iEEEiEEENS5_IJlNS5_IJSB_SC_EEElEEEEENSK_INS5_IJNS5_IJSG_iEEENS5_IJSI_iEEEiEEENS5_IJNS5_IJSI_NSA_ILi8192EEEEEENS5_IJSB_lEEElEEEEEEEEaNS5_IJlSB_lEEENS4_8TiledMMAINS4_8MMA_AtomIJNS4_4SM904GMMA6SPARSE28GMMA_64x256x64_S32S8S8_SS_TNILNS13_9SparseSelE0EEEEEENSK_INS5_IJSB_SB_SB_EEENS5_IJNSA_ILi0EEES1A_S1A_EEEEENS5_IJNS4_10UnderscoreES1D_S1D_EEEEENS4_23SM90_TMA_LOAD_MULTICASTENS4_14ComposedLayoutINS4_7SwizzleILi2ELi4ELi3EEENS4_25smem_sparse_ptr_flag_bitsILi2ELi8EEENSK_INS5_IJNS5_IJSB_NSA_ILi8EEEEEENS5_IJSC_SG_EEEEEENS5_IJNS5_IJS1A_SI_EEESN_EEEEEEEvNS4_8identityENS4_13SM90_TMA_LOADENS1H_INS1I_ILi3ELi4ELi3EEENS4_18smem_ptr_flag_bitsILi8EEENSK_INS5_IJS1M_SI_EEENS5_IJSI_SB_EEEEEEEvS1U_EENS_8epilogue10collective6detail29Sm90TmaWarpSpecializedAdapterINS25_15DefaultEpilogueIiNS5_IJSB_llEEES29_NS24_6thread17LinearCombinationIiLi1EiiLNS2A_9ScaleType4KindE0ELNS_15FloatRoundStyleE2EiEENS1_15EpilogueDefaultEEEEEvvEEEEvNT_6ParamsE)
        /*0374*/ 	.short	0x0210
        /*0376*/ 	.short	0x0570


	//----- nvinfo : EIATTR_SW_WAR
	.align		4
.L_36:
        /*0378*/ 	.byte	0x04, 0x36
        /*037a*/ 	.short	(.L_38 - .L_37)
.L_37:
        /*037c*/ 	.word	0x00000008
.L_38:


//--------------------- .nv.callgraph             --------------------------
	.section	.nv.callgraph,"",@"SHT_CUDA_CALLGRAPH"
	.align	4
	.sectionentsize	8
	.align		4
        /*0000*/ 	.word	0x00000000
	.align		4
        /*0004*/ 	.word	0xffffffff
	.align		4
        /*0008*/ 	.word	0x00000000
	.align		4
        /*000c*/ 	.word	0xfffffffe
	.align		4
        /*0010*/ 	.word	0x00000000
	.align		4
        /*0014*/ 	.word	0xfffffffd
	.align		4
        /*0018*/ 	.word	0x00000000
	.align		4
        /*001c*/ 	.word	0xfffffffc


//--------------------- .nv.constant4             --------------------------
	.section	.nv.constant4,"a",@progbits
	.align	8
	.align		8
.nv.constant4:
        /*0000*/ 	.dword	_ZN39_INTERNAL_35485be5_4_k_cu_6e6ecfbd_27844cuda3std3__45__cpo5beginE
	.align		8
        /*0008*/ 	.dword	_ZN39_INTERNAL_35485be5_4_k_cu_6e6ecfbd_27844cuda3std3__45__cpo3endE
	.align		8
        /*0010*/ 	.dword	_ZN39_INTERNAL_35485be5_4_k_cu_6e6ecfbd_27844cuda3std3__45__cpo6cbeginE
	.align		8
        /*0018*/ 	.dword	_ZN39_INTERNAL_35485be5_4_k_cu_6e6ecfbd_27844cuda3std3__45__cpo4cendE
	.align		8
        /*0020*/ 	.dword	_ZN39_INTERNAL_35485be5_4_k_cu_6e6ecfbd_27844cuda3std3__441_GLOBAL__N__35485be5_4_k_cu_6e6ecfbd_27846ignoreE
	.align		8
        /*0028*/ 	.dword	_ZN39_INTERNAL_35485be5_4_k_cu_6e6ecfbd_27844cuda3std3__419piecewise_constructE
	.align		8
        /*0030*/ 	.dword	_ZN39_INTERNAL_35485be5_4_k_cu_6e6ecfbd_27844cuda3std3__48in_placeE
	.align		8
        /*0038*/ 	.dword	_ZN39_INTERNAL_35485be5_4_k_cu_6e6ecfbd_27844cuda3std6ranges3__45__cpo4swapE
	.align		8
        /*0040*/ 	.dword	_ZN39_INTERNAL_35485be5_4_k_cu_6e6ecfbd_27844cuda3std6ranges3__45__cpo9iter_moveE
	.align		8
        /*0048*/ 	.dword	_ZN39_INTERNAL_35485be5_4_k_cu_6e6ecfbd_27844cute7productE
	.align		8
        /*0050*/ 	.dword	_ZN39_INTERNAL_35485be5_4_k_cu_6e6ecfbd_27844cute1_E


//--------------------- .text._ZN7cutlass13device_kernelINS_4gemm6kernel13GemmUniversalIN4cute5tupleIJiiiiEEENS1_10collective13CollectiveMmaINS1_40MainloopSm90TmaGmmaWarpSpecializedSparseILi6ENS5_IJNS4_1CILi1EEENSA_ILi2EEESB_EEENS1_32KernelTmaWarpSpecializedPingpongEEENS5_IJNSA_ILi64EEENSA_ILi256EEENSA_ILi128EEEEEEaNS5_IJNS4_6LayoutINS5_IJiNS5_IJSC_iEEEiEEENS5_IJlNS5_IJSB_SC_EEElEEEEENSK_INS5_IJNS5_IJSG_iEEENS5_IJSI_iEEEiEEENS5_IJNS5_IJSI_NSA_ILi8192EEEEEENS5_IJSB_lEEElEEEEEEEEaNS5_IJlSB_lEEENS4_8TiledMMAINS4_8MMA_AtomIJNS4_4SM904GMMA6SPARSE28GMMA_64x256x64_S32S8S8_SS_TNILNS13_9SparseSelE0EEEEEENSK_INS5_IJSB_SB_SB_EEENS5_IJNSA_ILi0EEES1A_S1A_EEEEENS5_IJNS4_10UnderscoreES1D_S1D_EEEEENS4_23SM90_TMA_LOAD_MULTICASTENS4_14ComposedLayoutINS4_7SwizzleILi2ELi4ELi3EEENS4_25smem_sparse_ptr_flag_bitsILi2ELi8EEENSK_INS5_IJNS5_IJSB_NSA_ILi8EEEEEENS5_IJSC_SG_EEEEEENS5_IJNS5_IJS1A_SI_EEESN_EEEEEEEvNS4_8identityENS4_13SM90_TMA_LOADENS1H_INS1I_ILi3ELi4ELi3EEENS4_18smem_ptr_flag_bitsILi8EEENSK_INS5_IJS1M_SI_EEENS5_IJSI_SB_EEEEEEEvS1U_EENS_8epilogue10collective6detail29Sm90TmaWarpSpecializedAdapterINS25_15DefaultEpilogueIiNS5_IJSB_llEEES29_NS24_6thread17LinearCombinationIiLi1EiiLNS2A_9ScaleType4KindE0ELNS_15FloatRoundStyleE2EiEENS1_15EpilogueDefaultEEEEEvvEEEEvNT_6ParamsE --------------------------
	.section	.text._ZN7cutlass13device_kernelINS_4gemm6kernel13GemmUniversalIN4cute5tupleIJiiiiEEENS1_10collective13CollectiveMmaINS1_40MainloopSm90TmaGmmaWarpSpecializedSparseILi6ENS5_IJNS4_1CILi1EEENSA_ILi2EEESB_EEENS1_32KernelTmaWarpSpecializedPingpongEEENS5_IJNSA_ILi64EEENSA_ILi256EEENSA_ILi128EEEEEEaNS5_IJNS4_6LayoutINS5_IJiNS5_IJSC_iEEEiEEENS5_IJlNS5_IJSB_SC_EEElEEEEENSK_INS5_IJNS5_IJSG_iEEENS5_IJSI_iEEEiEEENS5_IJNS5_IJSI_NSA_ILi8192EEEEEENS5_IJSB_lEEElEEEEEEEEaNS5_IJlSB_lEEENS4_8TiledMMAINS4_8MMA_AtomIJNS4_4SM904GMMA6SPARSE28GMMA_64x256x64_S32S8S8_SS_TNILNS13_9SparseSelE0EEEEEENSK_INS5_IJSB_SB_SB_EEENS5_IJNSA_ILi0EEES1A_S1A_EEEEENS5_IJNS4_10UnderscoreES1D_S1D_EEEEENS4_23SM90_TMA_LOAD_MULTICASTENS4_14ComposedLayoutINS4_7SwizzleILi2ELi4ELi3EEENS4_25smem_sparse_ptr_flag_bitsILi2ELi8EEENSK_INS5_IJNS5_IJSB_NSA_ILi8EEEEEENS5_IJSC_SG_EEEEEENS5_IJNS5_IJS1A_SI_EEESN_EEEEEEEvNS4_8identityENS4_13SM90_TMA_LOADENS1H_INS1I_ILi3ELi4ELi3EEENS4_18smem_ptr_flag_bitsILi8EEENSK_INS5_IJS1M_SI_EEENS5_IJSI_SB_EEEEEEEvS1U_EENS_8epilogue10collective6detail29Sm90TmaWarpSpecializedAdapterINS25_15DefaultEpilogueIiNS5_IJSB_llEEES29_NS24_6thread17LinearCombinationIiLi1EiiLNS2A_9ScaleType4KindE0ELNS_15FloatRoundStyleE2EiEENS1_15EpilogueDefaultEEEEEvvEEEEvNT_6ParamsE,"ax",@progbits
	.align	128
.text._ZN7cutlass13device_kernelINS_4gemm6kernel13GemmUniversalIN4cute5tupleIJiiiiEEENS1_10collective13CollectiveMmaINS1_40MainloopSm90TmaGmmaWarpSpecializedSparseILi6ENS5_IJNS4_1CILi1EEENSA_ILi2EEESB_EEENS1_32KernelTmaWarpSpecializedPingpongEEENS5_IJNSA_ILi64EEENSA_ILi256EEENSA_ILi128EEEEEEaNS5_IJNS4_6LayoutINS5_IJiNS5_IJSC_iEEEiEEENS5_IJlNS5_IJSB_SC_EEElEEEEENSK_INS5_IJNS5_IJSG_iEEENS5_IJSI_iEEEiEEENS5_IJNS5_IJSI_NSA_ILi8192EEEEEENS5_IJSB_lEEElEEEEEEEEaNS5_IJlSB_lEEENS4_8TiledMMAINS4_8MMA_AtomIJNS4_4SM904GMMA6SPARSE28GMMA_64x256x64_S32S8S8_SS_TNILNS13_9SparseSelE0EEEEEENSK_INS5_IJSB_SB_SB_EEENS5_IJNSA_ILi0EEES1A_S1A_EEEEENS5_IJNS4_10UnderscoreES1D_S1D_EEEEENS4_23SM90_TMA_LOAD_MULTICASTENS4_14ComposedLayoutINS4_7SwizzleILi2ELi4ELi3EEENS4_25smem_sparse_ptr_flag_bitsILi2ELi8EEENSK_INS5_IJNS5_IJSB_NSA_ILi8EEEEEENS5_IJSC_SG_EEEEEENS5_IJNS5_IJS1A_SI_EEESN_EEEEEEEvNS4_8identityENS4_13SM90_TMA_LOADENS1H_INS1I_ILi3ELi4ELi3EEENS4_18smem_ptr_flag_bitsILi8EEENSK_INS5_IJS1M_SI_EEENS5_IJSI_SB_EEEEEEEvS1U_EENS_8epilogue10collective6detail29Sm90TmaWarpSpecializedAdapterINS25_15DefaultEpilogueIiNS5_IJSB_llEEES29_NS24_6thread17LinearCombinationIiLi1EiiLNS2A_9ScaleType4KindE0ELNS_15FloatRoundStyleE2EiEENS1_15EpilogueDefaultEEEEEvvEEEEvNT_6ParamsE:
        .type           _ZN7cutlass13device_kernelINS_4gemm6kernel13GemmUniversalIN4cute5tupleIJiiiiEEENS1_10collective13CollectiveMmaINS1_40MainloopSm90TmaGmmaWarpSpecializedSparseILi6ENS5_IJNS4_1CILi1EEENSA_ILi2EEESB_EEENS1_32KernelTmaWarpSpecializedPingpongEEENS5_IJNSA_ILi64EEENSA_ILi256EEENSA_ILi128EEEEEEaNS5_IJNS4_6LayoutINS5_IJiNS5_IJSC_iEEEiEEENS5_IJlNS5_IJSB_SC_EEElEEEEENSK_INS5_IJNS5_IJSG_iEEENS5_IJSI_iEEEiEEENS5_IJNS5_IJSI_NSA_ILi8192EEEEEENS5_IJSB_lEEElEEEEEEEEaNS5_IJlSB_lEEENS4_8TiledMMAINS4_8MMA_AtomIJNS4_4SM904GMMA6SPARSE28GMMA_64x256x64_S32S8S8_SS_TNILNS13_9SparseSelE0EEEEEENSK_INS5_IJSB_SB_SB_EEENS5_IJNSA_ILi0EEES1A_S1A_EEEEENS5_IJNS4_10UnderscoreES1D_S1D_EEEEENS4_23SM90_TMA_LOAD_MULTICASTENS4_14ComposedLayoutINS4_7SwizzleILi2ELi4ELi3EEENS4_25smem_sparse_ptr_flag_bitsILi2ELi8EEENSK_INS5_IJNS5_IJSB_NSA_ILi8EEEEEENS5_IJSC_SG_EEEEEENS5_IJNS5_IJS1A_SI_EEESN_EEEEEEEvNS4_8identityENS4_13SM90_TMA_LOADENS1H_INS1I_ILi3ELi4ELi3EEENS4_18smem_ptr_flag_bitsILi8EEENSK_INS5_IJS1M_SI_EEENS5_IJSI_SB_EEEEEEEvS1U_EENS_8epilogue10collective6detail29Sm90TmaWarpSpecializedAdapterINS25_15DefaultEpilogueIiNS5_IJSB_llEEES29_NS24_6thread17LinearCombinationIiLi1EiiLNS2A_9ScaleType4KindE0ELNS_15FloatRoundStyleE2EiEENS1_15EpilogueDefaultEEEEEvvEEEEvNT_6ParamsE,@function
        .size           _ZN7cutlass13device_kernelINS_4gemm6kernel13GemmUniversalIN4cute5tupleIJiiiiEEENS1_10collective13CollectiveMmaINS1_40MainloopSm90TmaGmmaWarpSpecializedSparseILi6ENS5_IJNS4_1CILi1EEENSA_ILi2EEESB_EEENS1_32KernelTmaWarpSpecializedPingpongEEENS5_IJNSA_ILi64EEENSA_ILi256EEENSA_ILi128EEEEEEaNS5_IJNS4_6LayoutINS5_IJiNS5_IJSC_iEEEiEEENS5_IJlNS5_IJSB_SC_EEElEEEEENSK_INS5_IJNS5_IJSG_iEEENS5_IJSI_iEEEiEEENS5_IJNS5_IJSI_NSA_ILi8192EEEEEENS5_IJSB_lEEElEEEEEEEEaNS5_IJlSB_lEEENS4_8TiledMMAINS4_8MMA_AtomIJNS4_4SM904GMMA6SPARSE28GMMA_64x256x64_S32S8S8_SS_TNILNS13_9SparseSelE0EEEEEENSK_INS5_IJSB_SB_SB_EEENS5_IJNSA_ILi0EEES1A_S1A_EEEEENS5_IJNS4_10UnderscoreES1D_S1D_EEEEENS4_23SM90_TMA_LOAD_MULTICASTENS4_14ComposedLayoutINS4_7SwizzleILi2ELi4ELi3EEENS4_25smem_sparse_ptr_flag_bitsILi2ELi8EEENSK_INS5_IJNS5_IJSB_NSA_ILi8EEEEEENS5_IJSC_SG_EEEEEENS5_IJNS5_IJS1A_SI_EEESN_EEEEEEEvNS4_8identityENS4_13SM90_TMA_LOADENS1H_INS1I_ILi3ELi4ELi3EEENS4_18smem_ptr_flag_bitsILi8EEENSK_INS5_IJS1M_SI_EEENS5_IJSI_SB_EEEEEEEvS1U_EENS_8epilogue10collective6detail29Sm90TmaWarpSpecializedAdapterINS25_15DefaultEpilogueIiNS5_IJSB_llEEES29_NS24_6thread17LinearCombinationIiLi1EiiLNS2A_9ScaleType4KindE0ELNS_15FloatRoundStyleE2EiEENS1_15EpilogueDefaultEEEEEvvEEEEvNT_6ParamsE,(.L_x_324 - _ZN7cutlass13device_kernelINS_4gemm6kernel13GemmUniversalIN4cute5tupleIJiiiiEEENS1_10collective13CollectiveMmaINS1_40MainloopSm90TmaGmmaWarpSpecializedSparseILi6ENS5_IJNS4_1CILi1EEENSA_ILi2EEESB_EEENS1_32KernelTmaWarpSpecializedPingpongEEENS5_IJNSA_ILi64EEENSA_ILi256EEENSA_ILi128EEEEEEaNS5_IJNS4_6LayoutINS5_IJiNS5_IJSC_iEEEiEEENS5_IJlNS5_IJSB_SC_EEElEEEEENSK_INS5_IJNS5_IJSG_iEEENS5_IJSI_iEEEiEEENS5_IJNS5_IJSI_NSA_ILi8192EEEEEENS5_IJSB_lEEElEEEEEEEEaNS5_IJlSB_lEEENS4_8TiledMMAINS4_8MMA_AtomIJNS4_4SM904GMMA6SPARSE28GMMA_64x256x64_S32S8S8_SS_TNILNS13_9SparseSelE0EEEEEENSK_INS5_IJSB_SB_SB_EEENS5_IJNSA_ILi0EEES1A_S1A_EEEEENS5_IJNS4_10UnderscoreES1D_S1D_EEEEENS4_23SM90_TMA_LOAD_MULTICASTENS4_14ComposedLayoutINS4_7SwizzleILi2ELi4ELi3EEENS4_25smem_sparse_ptr_flag_bitsILi2ELi8EEENSK_INS5_IJNS5_IJSB_NSA_ILi8EEEEEENS5_IJSC_SG_EEEEEENS5_IJNS5_IJS1A_SI_EEESN_EEEEEEEvNS4_8identityENS4_13SM90_TMA_LOADENS1H_INS1I_ILi3ELi4ELi3EEENS4_18smem_ptr_flag_bitsILi8EEENSK_INS5_IJS1M_SI_EEENS5_IJSI_SB_EEEEEEEvS1U_EENS_8epilogue10collective6detail29Sm90TmaWarpSpecializedAdapterINS25_15DefaultEpilogueIiNS5_IJSB_llEEES29_NS24_6thread17LinearCombinationIiLi1EiiLNS2A_9ScaleType4KindE0ELNS_15FloatRoundStyleE2EiEENS1_15EpilogueDefaultEEEEEvvEEEEvNT_6ParamsE)
        .other          _ZN7cutlass13device_kernelINS_4gemm6kernel13GemmUniversalIN4cute5tupleIJiiiiEEENS1_10collective13CollectiveMmaINS1_40MainloopSm90TmaGmmaWarpSpecializedSparseILi6ENS5_IJNS4_1CILi1EEENSA_ILi2EEESB_EEENS1_32KernelTmaWarpSpecializedPingpongEEENS5_IJNSA_ILi64EEENSA_ILi256EEENSA_ILi128EEEEEEaNS5_IJNS4_6LayoutINS5_IJiNS5_IJSC_iEEEiEEENS5_IJlNS5_IJSB_SC_EEElEEEEENSK_INS5_IJNS5_IJSG_iEEENS5_IJSI_iEEEiEEENS5_IJNS5_IJSI_NSA_ILi8192EEEEEENS5_IJSB_lEEElEEEEEEEEaNS5_IJlSB_lEEENS4_8TiledMMAINS4_8MMA_AtomIJNS4_4SM904GMMA6SPARSE28GMMA_64x256x64_S32S8S8_SS_TNILNS13_9SparseSelE0EEEEEENSK_INS5_IJSB_SB_SB_EEENS5_IJNSA_ILi0EEES1A_S1A_EEEEENS5_IJNS4_10UnderscoreES1D_S1D_EEEEENS4_23SM90_TMA_LOAD_MULTICASTENS4_14ComposedLayoutINS4_7SwizzleILi2ELi4ELi3EEENS4_25smem_sparse_ptr_flag_bitsILi2ELi8EEENSK_INS5_IJNS5_IJSB_NSA_ILi8EEEEEENS5_IJSC_SG_EEEEEENS5_IJNS5_IJS1A_SI_EEESN_EEEEEEEvNS4_8identityENS4_13SM90_TMA_LOADENS1H_INS1I_ILi3ELi4ELi3EEENS4_18smem_ptr_flag_bitsILi8EEENSK_INS5_IJS1M_SI_EEENS5_IJSI_SB_EEEEEEEvS1U_EENS_8epilogue10collective6detail29Sm90TmaWarpSpecializedAdapterINS25_15DefaultEpilogueIiNS5_IJSB_llEEES29_NS24_6thread17LinearCombinationIiLi1EiiLNS2A_9ScaleType4KindE0ELNS_15FloatRoundStyleE2EiEENS1_15EpilogueDefaultEEEEEvvEEEEvNT_6ParamsE,@"STO_CUDA_ENTRY STV_DEFAULT"
_ZN7cutlass13device_kernelINS_4gemm6kernel13GemmUniversalIN4cute5tupleIJiiiiEEENS1_10collective13CollectiveMmaINS1_40MainloopSm90TmaGmmaWarpSpecializedSparseILi6ENS5_IJNS4_1CILi1EEENSA_ILi2EEESB_EEENS1_32KernelTmaWarpSpecializedPingpongEEENS5_IJNSA_ILi64EEENSA_ILi256EEENSA_ILi128EEEEEEaNS5_IJNS4_6LayoutINS5_IJiNS5_IJSC_iEEEiEEENS5_IJlNS5_IJSB_SC_EEElEEEEENSK_INS5_IJNS5_IJSG_iEEENS5_IJSI_iEEEiEEENS5_IJNS5_IJSI_NSA_ILi8192EEEEEENS5_IJSB_lEEElEEEEEEEEaNS5_IJlSB_lEEENS4_8TiledMMAINS4_8MMA_AtomIJNS4_4SM904GMMA6SPARSE28GMMA_64x256x64_S32S8S8_SS_TNILNS13_9SparseSelE0EEEEEENSK_INS5_IJSB_SB_SB_EEENS5_IJNSA_ILi0EEES1A_S1A_EEEEENS5_IJNS4_10UnderscoreES1D_S1D_EEEEENS4_23SM90_TMA_LOAD_MULTICASTENS4_14ComposedLayoutINS4_7SwizzleILi2ELi4ELi3EEENS4_25smem_sparse_ptr_flag_bitsILi2ELi8EEENSK_INS5_IJNS5_IJSB_NSA_ILi8EEEEEENS5_IJSC_SG_EEEEEENS5_IJNS5_IJS1A_SI_EEESN_EEEEEEEvNS4_8identityENS4_13SM90_TMA_LOADENS1H_INS1I_ILi3ELi4ELi3EEENS4_18smem_ptr_flag_bitsILi8EEENSK_INS5_IJS1M_SI_EEENS5_IJSI_SB_EEEEEEEvS1U_EENS_8epilogue10collective6detail29Sm90TmaWarpSpecializedAdapterINS25_15DefaultEpilogueIiNS5_IJSB_llEEES29_NS24_6thread17LinearCombinationIiLi1EiiLNS2A_9ScaleType4KindE0ELNS_15FloatRoundStyleE2EiEENS1_15EpilogueDefaultEEEEEvvEEEEvNT_6ParamsE:
[----:B------:R-:W-:Y:S01]  /*0000*/  LDC R1, c[0x0][0x28] ;  /* 0x00000a00ff017b82 */ /* 0x000fe20000000800 */
[----:B------:R-:W0:Y:S01]  /*0010*/  S2R R14, SR_TID.X ;  /* 0x00000000000e7919 */ /* 0x000e220000002100 */
[----:B------:R-:W-:Y:S01]  /*0020*/  ELECT P0, URZ, PT ;  /* 0x00000000003f782f */ /* 0x000fe20003800000 */
[----:B------:R-:W-:Y:S01]  /*0030*/  BSSY B0, `(.L_x_0) ;  /* 0x0000012000007945 */ /* 0x000fe20003800000 */
[--C-:B0-----:R-:W-:Y:S02]  /*0040*/  SHF.R.U32.HI R0, RZ, 0x5, R14.reuse ;  /* 0x00000005ff007819 */ /* 0x101fe4000001160e */
[----:B------:R-:W-:-:S03]  /*0050*/  SHF.R.U32.HI R4, RZ, 0x7, R14 ;  /* 0x00000007ff047819 */ /* 0x000fc6000001160e */
[----:B------:R-:W0:Y:S04]  /*0060*/  SHFL.IDX PT, R2, R0, RZ, 0x1f ;  /* 0x00001fff00027589 */ /* 0x000e2800000e0000 */
[----:B------:R1:W2:Y:S01]  /*0070*/  SHFL.IDX PT, R5, R4, RZ, 0x1f ;  /* 0x00001fff04057589 */ /* 0x0002a200000e0000 */
[----:B0-----:R-:W-:-:S13]  /*0080*/  ISETP.NE.OR P0, PT, R2, RZ, !P0 ;  /* 0x000000ff0200720c */ /* 0x001fda0004705670 */
[----:B-12---:R-:W-:Y:S05]  /*0090*/  @P0 BRA `(.L_x_1) ;  /* 0x00000000002c0947 */ /* 0x006fea0003800000 */
[----:B------:R-:W-:Y:S02]  /*00a0*/  ULDC.64 UR4, c[0x0][0x198] ;  /* 0x0000660000047ab9 */ /* 0x000fe40000000a00 */
[----:B------:R-:W-:Y:S02]  /*00b0*/  UIADD3 UR6, UP0, UR4, 0xf0, URZ ;  /* 0x000000f004067890 */ /* 0x000fe4000ff1e03f */
[----:B------:R-:W-:Y:S02]  /*00c0*/  UIADD3 UR8, UP1, UR4, 0x1f0, URZ ;  /* 0x000001f004087890 */ /* 0x000fe4000ff3e03f */
[----:B------:R-:W-:Y:S02]  /*00d0*/  UIADD3 UR4, UP2, UR4, 0x2f0, URZ ;  /* 0x000002f004047890 */ /* 0x000fe4000ff5e03f */
[----:B------:R-:W-:Y:S02]  /*00e0*/  UIADD3.X UR7, URZ, UR5, URZ, UP0, !UPT ;  /* 0x000000053f077290 */ /* 0x000fe400087fe43f */
[----:B------:R-:W-:-:S02]  /*00f0*/  UIADD3.X UR9, URZ, UR5, URZ, UP1, !UPT ;  /* 0x000000053f097290 */ /* 0x000fc40008ffe43f */
[----:B------:R-:W-:-:S05]  /*0100*/  UIADD3.X UR5, URZ, UR5, URZ, UP2, !UPT ;  /* 0x000000053f057290 */ /* 0x000fca00097fe43f */
[----:B------:R0:W-:Y:S02]  /*0110*/  UTMACCTL.PF [UR6] ;  /* 0x00000000060079b9 */ /* 0x0001e40008040000 */
[----:B------:R0:W-:Y:S02]  /*0120*/  UTMACCTL.PF [UR8] ;  /* 0x00000000080079b9 */ /* 0x0001e40008040000 */
[----:B------:R0:W-:Y:S02]  /*0130*/  UTMACCTL.PF [UR4] ;  /* 0x00000000040079b9 */ /* 0x0001e40008040000 */
[----:B0-----:R-:W-:Y:S01]  /*0140*/  NOP ;  /* 0x0000000000007918 */ /* 0x001fe20000000000 */
.L_x_1:
[----:B------:R-:W-:Y:S05]  /*0150*/  BSYNC B0 ;  /* 0x0000000000007941 */ /* 0x000fea0003800000 */
.L_x_0:
[----:B------:R-:W0:Y:S01]  /*0160*/  SHFL.IDX PT, R6, R0, RZ, 0x1f ;  /* 0x00001fff00067589 */ /* 0x000e2200000e0000 */
[----:B------:R-:W-:Y:S02]  /*0170*/  SHF.R.S32.HI R3, RZ, 0x1f, R14 ;  /* 0x0000001fff037819 */ /* 0x000fe4000001140e */
[----:B0-----:R-:W-:-:S13]  /*0180*/  ISETP.NE.AND P0, PT, R6, RZ, PT ;  /* 0x000000ff0600720c */ /* 0x001fda0003f05270 */
[----:B------:R-:W-:Y:S05]  /*0190*/  @P0 BRA `(.L_x_2) ;  /* 0x0000000000680947 */ /* 0x000fea0003800000 */
[----:B------:R-:W0:Y:S01]  /*01a0*/  S2UR UR8, SR_CgaCtaId ;  /* 0x00000000000879c3 */ /* 0x000e220000008800 */
[----:B------:R-:W-:Y:S01]  /*01b0*/  UMOV UR4, 0x400 ;  /* 0x0000040000047882 */ /* 0x000fe20000000000 */
[----:B------:R-:W-:Y:S01]  /*01c0*/  UMOV UR5, 0x1 ;  /* 0x0000000100057882 */ /* 0x000fe20000000000 */
[----:B------:R-:W-:Y:S01]  /*01d0*/  UMOV UR6, 0x2 ;  /* 0x0000000200067882 */ /* 0x000fe20000000000 */
[----:B------:R-:W-:Y:S01]  /*01e0*/  ELECT P0, URZ, PT ;  /* 0x00000000003f782f */ /* 0x000fe20003800000 */
[----:B------:R-:W-:-:S04]  /*01f0*/  UIADD3 UR6, -UR6, 0x100000, URZ ;  /* 0x0010000006067890 */ /* 0x000fc8000fffe13f */
[----:B------:R-:W-:Y:S02]  /*0200*/  USHF.L.U32 UR7, UR6, 0xb, URZ ;  /* 0x0000000b06077899 */ /* 0x000fe4000800063f */
[----:B------:R-:W-:Y:S02]  /*0210*/  USHF.L.U32 UR6, UR6, 0x1, URZ ;  /* 0x0000000106067899 */ /* 0x000fe4000800063f */
[----:B0-----:R-:W-:Y:S02]  /*0220*/  ULEA UR8, UR8, UR4, 0x18 ;  /* 0x0000000408087291 */ /* 0x001fe4000f8ec03f */
[----:B------:R-:W-:-:S04]  /*0230*/  UIADD3 UR4, -UR5, 0x100000, URZ ;  /* 0x0010000005047890 */ /* 0x000fc8000fffe13f */
[----:B------:R-:W-:Y:S02]  /*0240*/  USHF.L.U32 UR5, UR4, 0xb, URZ ;  /* 0x0000000b04057899 */ /* 0x000fe4000800063f */
[----:B------:R-:W-:Y:S01]  /*0250*/  USHF.L.U32 UR4, UR4, 0x1, URZ ;  /* 0x0000000104047899 */ /* 0x000fe2000800063f */
[----:B------:R-:W0:Y:S11]  /*0260*/  FENCE.VIEW.ASYNC.S ;  /* 0x00000000000073c6 */ /* 0x000e360000000000 */
[----:B0-----:R0:W1:Y:S01]  /*0270*/  SYNCS.EXCH.64 URZ, [UR8], UR4 ;  /* 0x00000004083f75b2 */ /* 0x0010620008000100 */
[----:B------:R0:W2:Y:S01]  /*0280*/  SYNCS.EXCH.64 URZ, [UR8+0x30], UR6 ;  /* 0x00003006083f75b2 */ /* 0x0000a20008000100 */
[----:B------:R0:W3:Y:S01]  /*0290*/  SYNCS.EXCH.64 URZ, [UR8+0x8], UR4 ;  /* 0x00000804083f75b2 */ /* 0x0000e20008000100 */
[----:B------:R0:W4:Y:S01]  /*02a0*/  SYNCS.EXCH.64 URZ, [UR8+0x38], UR6 ;  /* 0x00003806083f75b2 */ /* 0x0001220008000100 */
[----:B------:R0:W0:Y:S01]  /*02b0*/  SYNCS.EXCH.64 URZ, [UR8+0x10], UR4 ;  /* 0x00001004083f75b2 */ /* 0x0000220008000100 */
[----:B------:R0:W0:Y:S01]  /*02c0*/  SYNCS.EXCH.64 URZ, [UR8+0x40], UR6 ;  /* 0x00004006083f75b2 */ /* 0x0000220008000100 */
[----:B------:R0:W0:Y:S01]  /*02d0*/  SYNCS.EXCH.64 URZ, [UR8+0x18], UR4 ;  /* 0x00001804083f75b2 */ /* 0x0000220008000100 */
[----:B------:R0:W0:Y:S01]  /*02e0*/  SYNCS.EXCH.64 URZ, [UR8+0x48], UR6 ;  /* 0x00004806083f75b2 */ /* 0x0000220008000100 */
[----:B------:R0:W0:Y:S01]  /*02f0*/  SYNCS.EXCH.64 URZ, [UR8+0x20], UR4 ;  /* 0x00002004083f75b2 */ /* 0x0000220008000100 */
[----:B------:R0:W0:Y:S01]  /*0300*/  SYNCS.EXCH.64 URZ, [UR8+0x50], UR6 ;  /* 0x00005006083f75b2 */ /* 0x0000220008000100 */
[----:B------:R0:W0:Y:S01]  /*0310*/  SYNCS.EXCH.64 URZ, [UR8+0x28], UR4 ;  /* 0x00002804083f75b2 */ /* 0x0000220008000100 */
[----:B------:R0:W0:Y:S01]  /*0320*/  SYNCS.EXCH.64 URZ, [UR8+0x58], UR6 ;  /* 0x00005806083f75b2 */ /* 0x0000220008000100 */
[----:B------:R-:W-:Y:S01]  /*0330*/  NOP ;  /* 0x0000000000007918 */ /* 0x000fe20000000000 */
.L_x_2:
[----:B------:R-:W5:Y:S01]  /*0340*/  SHFL.IDX PT, R10, R0, RZ, 0x1f ;  /* 0x00001fff000a7589 */ /* 0x000f6200000e0000 */
[----:B------:R-:W-:Y:S01]  /*0350*/  LEA.HI R3, R3, R14, RZ, 0x7 ;  /* 0x0000000e03037211 */ /* 0x000fe200078f38ff */
[----:B------:R-:W1:Y:S01]  /*0360*/  S2UR UR13, SR_CTAID.X ;  /* 0x00000000000d79c3 */ /* 0x000e620000002500 */
[----:B------:R-:W-:Y:S01]  /*0370*/  ELECT P0, URZ, PT ;  /* 0x00000000003f782f */ /* 0x000fe20003800000 */
[----:B------:R-:W2:Y:S01]  /*0380*/  SHFL.IDX PT, R9, R0, RZ, 0x1f ;  /* 0x00001fff00097589 */ /* 0x000ea200000e0000 */
[----:B------:R-:W-:Y:S02]  /*0390*/  LOP3.LUT R3, R3, 0xffffff80, RZ, 0xc0, !PT ;  /* 0xffffff8003037812 */ /* 0x000fe400078ec0ff */
[----:B------:R-:W-:Y:S01]  /*03a0*/  ELECT P1, URZ, PT ;  /* 0x00000000003f782f */ /* 0x000fe20003820000 */
[----:B------:R-:W-:Y:S01]  /*03b0*/  NOP ;  /* 0x0000000000007918 */ /* 0x000fe20000000000 */
[----:B------:R-:W3:Y:S01]  /*03c0*/  S2R R16, SR_CTAID.Y ;  /* 0x0000000000107919 */ /* 0x000ee20000002600 */
[----:B0-----:R-:W-:Y:S01]  /*03d0*/  ULDC UR4, c[0x0][0x150] ;  /* 0x0000540000047ab9 */ /* 0x001fe20000000800 */
[----:B------:R-:W-:Y:S01]  /*03e0*/  IMAD.IADD R15, R14, 0x1, -R3 ;  /* 0x000000010e0f7824 */ /* 0x000fe200078e0a03 */
[----:B------:R-:W0:Y:S01]  /*03f0*/  LDC R25, c[0x0][0x148] ;  /* 0x00005200ff197b82 */ /* 0x000e220000000800 */
[----:B------:R3:W4:Y:S01]  /*0400*/  SHFL.IDX PT, R11, R4, RZ, 0x1f ;  /* 0x00001fff040b7589 */ /* 0x00072200000e0000 */
[----:B------:R-:W-:Y:S01]  /*0410*/  UMOV UR12, 0x80 ;  /* 0x00000080000c7882 */ /* 0x000fe20000000000 */
[----:B------:R-:W-:Y:S01]  /*0420*/  NOP ;  /* 0x0000000000007918 */ /* 0x000fe20000000000 */
[----:B------:R-:W-:Y:S01]  /*0430*/  SHF.R.S32.HI R22, RZ, 0x1f, R15 ;  /* 0x0000001fff167819 */ /* 0x000fe2000001140f */
[C---:B------:R-:W-:Y:S01]  /*0440*/  VIADD R38, R5.reuse, 0xffffffff ;  /* 0xffffffff05267836 */ /* 0x040fe20000000000 */
[----:B------:R-:W-:-:S02]  /*0450*/  ISETP.NE.AND P2, PT, R5, RZ, PT ;  /* 0x000000ff0500720c */ /* 0x000fc40003f45270 */
[----:B------:R-:W-:Y:S02]  /*0460*/  LEA.HI R3, R22, R15, RZ, 0x3 ;  /* 0x0000000f16037211 */ /* 0x000fe400078f18ff */
[----:B------:R-:W-:Y:S02]  /*0470*/  ISETP.GE.U32.AND P5, PT, R38, 0x2, PT ;  /* 0x000000022600780c */ /* 0x000fe40003fa6070 */
[--C-:B------:R-:W-:Y:S02]  /*0480*/  SHF.R.S32.HI R7, RZ, 0x3, R3.reuse ;  /* 0x00000003ff077819 */ /* 0x100fe40000011403 */
[----:B-----5:R-:W-:Y:S02]  /*0490*/  ISETP.NE.OR P0, PT, R10, RZ, !P0 ;  /* 0x000000ff0a00720c */ /* 0x020fe40004705670 */
[----:B------:R-:W-:Y:S01]  /*04a0*/  SHF.R.S32.HI R8, RZ, 0x1f, R3 ;  /* 0x0000001fff087819 */ /* 0x000fe20000011403 */
[----:B------:R-:W5:Y:S01]  /*04b0*/  LDC R10, c[0x0][0x140] ;  /* 0x00005000ff0a7b82 */ /* 0x000f620000000800 */
[----:B--2---:R-:W-:-:S02]  /*04c0*/  ISETP.NE.OR P1, PT, R9, RZ, !P1 ;  /* 0x000000ff0900720c */ /* 0x004fc40004f25670 */
[----:B------:R-:W-:Y:S02]  /*04d0*/  LEA.HI R8, R8, R7, RZ, 0x2 ;  /* 0x0000000708087211 */ /* 0x000fe400078f10ff */
[----:B-1----:R-:W-:Y:S02]  /*04e0*/  I2FP.F32.U32 R0, UR13 ;  /* 0x0000000d00007c45 */ /* 0x002fe40008201000 */
[----:B------:R-:W-:Y:S01]  /*04f0*/  LOP3.LUT R8, R8, 0xfffffffc, RZ, 0xc0, !PT ;  /* 0xfffffffc08087812 */ /* 0x000fe200078ec0ff */
[----:B------:R-:W1:Y:S01]  /*0500*/  LDC R9, c[0x0][0x144] ;  /* 0x00005100ff097b82 */ /* 0x000e620000000800 */
[----:B------:R-:W-:Y:S01]  /*0510*/  SHF.R.S32.HI R3, RZ, 0x1f, R2 ;  /* 0x0000001fff037819 */ /* 0x000fe20000011402 */
[----:B------:R-:W-:Y:S01]  /*0520*/  VOTEU.ALL UP0, P0 ;  /* 0x00000000003f7886 */ /* 0x000fe20000000000 */
[----:B------:R-:W-:Y:S01]  /*0530*/  FMUL R0, R0, UR4 ;  /* 0x0000000400007c20 */ /* 0x000fe20008400000 */
[----:B---3--:R-:W-:Y:S01]  /*0540*/  I2FP.F32.U32 R4, R16 ;  /* 0x0000001000047245 */ /* 0x008fe20000201000 */
[----:B------:R-:W-:Y:S01]  /*0550*/  ULDC UR4, c[0x0][0x154] ;  /* 0x0000550000047ab9 */ /* 0x000fe20000000800 */
[----:B------:R-:W-:Y:S01]  /*0560*/  VOTEU.ALL UP1, P1 ;  /* 0x00000000003f7886 */ /* 0x000fe20000820000 */
[----:B------:R-:W-:Y:S01]  /*0570*/  IMAD.IADD R8, R7, 0x1, -R8 ;  /* 0x0000000107087824 */ /* 0x000fe200078e0a08 */
[----:B------:R-:W2:Y:S01]  /*0580*/  @!UP0 S2UR UR7, SR_CgaCtaId ;  /* 0x00000000000789c3 */ /* 0x000ea20000008800 */
[----:B------:R-:W-:Y:S01]  /*0590*/  SHF.R.S32.HI R7, RZ, 0x1f, R6 ;  /* 0x0000001fff077819 */ /* 0x000fe20000011406 */
[----:B------:R-:W-:Y:S01]  /*05a0*/  FMUL R4, R4, UR4 ;  /* 0x0000000404047c20 */ /* 0x000fe20008400000 */
[----:B------:R-:W-:Y:S01]  /*05b0*/  LEA.HI R3, R3, R2, RZ, 0x2 ;  /* 0x0000000203037211 */ /* 0x000fe200078f10ff */
[----:B------:R-:W3:Y:S01]  /*05c0*/  F2I.U32.TRUNC.NTZ R0, R0 ;  /* 0x0000000000007305 */ /* 0x000ee2000020f000 */
[----:B------:R-:W-:Y:S01]  /*05d0*/  LEA.HI R7, R7, R6, RZ, 0x2 ;  /* 0x0000000607077211 */ /* 0x000fe200078f10ff */
[----:B------:R-:W-:Y:S01]  /*05e0*/  UMOV UR4, 0x20 ;  /* 0x0000002000047882 */ /* 0x000fe20000000000 */
[----:B------:R-:W-:Y:S01]  /*05f0*/  LOP3.LUT R3, R3, 0xfffffffc, RZ, 0xc0, !PT ;  /* 0xfffffffc03037812 */ /* 0x000fe200078ec0ff */
[----:B------:R-:W4:Y:S01]  /*0600*/  @!UP1 S2UR UR11, SR_CgaCtaId ;  /* 0x00000000000b99c3 */ /* 0x000f220000008800 */
[----:B------:R-:W-:Y:S01]  /*0610*/  LOP3.LUT R7, R7, 0x3ffffffc, RZ, 0xc0, !PT ;  /* 0x3ffffffc07077812 */ /* 0x000fe200078ec0ff */
[----:B------:R-:W-:Y:S01]  /*0620*/  @!UP0 UMOV UR6, 0x400 ;  /* 0x0000040000068882 */ /* 0x000fe20000000000 */
[----:B------:R-:W-:-:S04]  /*0630*/  @!UP0 UIADD3 UR4, -UR4, 0x100000, URZ ;  /* 0x0010000004048890 */ /* 0x000fc8000fffe13f */
[----:B------:R-:W-:Y:S02]  /*0640*/  @!UP0 USHF.L.U32 UR5, UR4, 0xb, URZ ;  /* 0x0000000b04058899 */ /* 0x000fe4000800063f */
[----:B------:R-:W-:Y:S01]  /*0650*/  @!UP0 USHF.L.U32 UR4, UR4, 0x1, URZ ;  /* 0x0000000104048899 */ /* 0x000fe2000800063f */
[----:B------:R-:W0:Y:S01]  /*0660*/  F2I.U32.TRUNC.NTZ R4, R4 ;  /* 0x0000000400047305 */ /* 0x000e22000020f000 */
[----:B------:R-:W-:Y:S01]  /*0670*/  IMAD.IADD R13, R2, 0x1, -R3 ;  /* 0x00000001020d7824 */ /* 0x000fe200078e0a03 */
[----:B------:R-:W-:Y:S01]  /*0680*/  @!UP1 UMOV UR10, 0x400 ;  /* 0x00000400000a9882 */ /* 0x000fe20000000000 */
[----:B------:R-:W-:Y:S01]  /*0690*/  IMAD.IADD R7, R6, 0x1, -R7 ;  /* 0x0000000106077824 */ /* 0x000fe200078e0a07 */
[----:B------:R-:W-:Y:S01]  /*06a0*/  VOTEU.ALL UP2, P1 ;  /* 0x00000000003f7886 */ /* 0x000fe20000840000 */
[----:B------:R-:W-:Y:S01]  /*06b0*/  VOTEU.ALL UP3, P1 ;  /* 0x00000000003f7886 */ /* 0x000fe20000860000 */
[----:B------:R-:W-:Y:S01]  /*06c0*/  VOTEU.ALL UP4, P1 ;  /* 0x00000000003f7886 */ /* 0x000fe20000880000 */
[----:B------:R-:W-:Y:S01]  /*06d0*/  IMAD R7, R7, 0x4, R8 ;  /* 0x0000000407077824 */ /* 0x000fe200078e0208 */
[----:B------:R-:W-:Y:S01]  /*06e0*/  VOTEU.ALL UP5, P1 ;  /* 0x00000000003f7886 */ /* 0x000fe200008a0000 */
[----:B------:R-:W-:Y:S01]  /*06f0*/  ISETP.NE.AND P1, PT, R13, 0x3, PT ;  /* 0x000000030d00780c */ /* 0x000fe20003f25270 */
[----:B---3--:R-:W-:Y:S01]  /*0700*/  IMAD.MOV R0, RZ, RZ, -R0 ;  /* 0x000000ffff007224 */ /* 0x008fe200078e0a00 */
[----:B-----5:R-:W-:Y:S01]  /*0710*/  ISETP.EQ.U32.AND P3, PT, R10, 0x1, PT ;  /* 0x000000010a00780c */ /* 0x020fe20003f62070 */
[----:B--2---:R-:W-:Y:S01]  /*0720*/  @!UP0 ULEA UR9, UR7, UR6, 0x18 ;  /* 0x0000000607098291 */ /* 0x004fe2000f8ec03f */
[----:B------:R-:W-:Y:S01]  /*0730*/  IMAD.SHL.U32 R12, R7, 0x4, RZ ;  /* 0x00000004070c7824 */ /* 0x000fe200078e00ff */
[----:B------:R-:W-:-:S04]  /*0740*/  @!UP1 UIADD3 UR6, -UR12, 0x100000, URZ ;  /* 0x001000000c069890 */ /* 0x000fc8000fffe13f */
[----:B------:R-:W-:Y:S02]  /*0750*/  @!UP1 USHF.L.U32 UR7, UR6, 0xb, URZ ;  /* 0x0000000b06079899 */ /* 0x000fe4000800063f */
[----:B------:R-:W-:Y:S01]  /*0760*/  @!UP1 USHF.L.U32 UR6, UR6, 0x1, URZ ;  /* 0x0000000106069899 */ /* 0x000fe2000800063f */
[----:B0-----:R-:W-:Y:S01]  /*0770*/  IMAD.MOV R24, RZ, RZ, -R4 ;  /* 0x000000ffff187224 */ /* 0x001fe200078e0a04 */
[----:B------:R-:W-:Y:S01]  /*0780*/  VOTEU.ALL UP0, P0 ;  /* 0x00000000003f7886 */ /* 0x000fe20000000000 */
[----:B------:R-:W-:Y:S01]  /*0790*/  ISETP.EQ.OR P1, PT, R13, RZ, !P1 ;  /* 0x000000ff0d00720c */ /* 0x000fe20004f22670 */
[----:B-1----:R-:W-:Y:S01]  /*07a0*/  IMAD R23, R9, R0, UR13 ;  /* 0x0000000d09177e24 */ /* 0x002fe2000f8e0200 */
[----:B------:R-:W-:Y:S01]  /*07b0*/  LOP3.LUT R12, R7, 0xc, R12, 0x78, !PT ;  /* 0x0000000c070c7812 */ /* 0x000fe200078e780c */
[----:B----4-:R-:W-:Y:S01]  /*07c0*/  @!UP1 ULEA UR10, UR11, UR10, 0x18 ;  /* 0x0000000a0b0a9291 */ /* 0x010fe2000f8ec03f */
[----:B------:R-:W-:Y:S01]  /*07d0*/  IMAD R3, R25, R24, R16 ;  /* 0x0000001819037224 */ /* 0x000fe200078e0210 */
[----:B------:R-:W-:Y:S01]  /*07e0*/  VOTEU.ALL UP1, P0 ;  /* 0x00000000003f7886 */ /* 0x000fe20000020000 */
[----:B------:R-:W-:Y:S01]  /*07f0*/  LOP3.LUT P0, RZ, R15, 0x7, RZ, 0xc0, !PT ;  /* 0x000000070fff7812 */ /* 0x000fe2000780c0ff */
[----:B------:R-:W0:Y:S02]  /*0800*/  FENCE.VIEW.ASYNC.S ;  /* 0x00000000000073c6 */ /* 0x000e240000000000 */
[----:B0-----:R0:W1:Y:S01]  /*0810*/  @!UP0 SYNCS.EXCH.64 URZ, [UR9+0x90], UR4 ;  /* 0x00009004093f85b2 */ /* 0x0010620008000100 */
[----:B------:R-:W-:-:S02]  /*0820*/  ISETP.EQ.AND P1, PT, R5, RZ, P1 ;  /* 0x000000ff0500720c */ /* 0x000fc40000f22270 */
[----:B------:R-:W-:Y:S02]  /*0830*/  ISETP.NE.AND P4, PT, R3, R12, PT ;  /* 0x0000000c0300720c */ /* 0x000fe40003f85270 */
[----:B------:R-:W-:Y:S02]  /*0840*/  ISETP.LT.U32.AND P0, PT, R12, 0x2, !P0 ;  /* 0x000000020c00780c */ /* 0x000fe40004701070 */
[----:B------:R-:W-:Y:S02]  /*0850*/  ISETP.EQ.OR P4, PT, R23, RZ, !P4 ;  /* 0x000000ff1700720c */ /* 0x000fe40006782670 */
[----:B------:R-:W-:Y:S02]  /*0860*/  SEL R7, RZ, 0x1, !P1 ;  /* 0x00000001ff077807 */ /* 0x000fe40004800000 */
[----:B------:R-:W-:Y:S02]  /*0870*/  R2UR UR8, R11 ;  /* 0x000000000b0872ca */ /* 0x000fe400000e0000 */
[----:B------:R-:W-:-:S02]  /*0880*/  PLOP3.LUT P0, PT, P0, P4, PT, 0x80, 0x0 ;  /* 0x000000000000781c */ /* 0x000fc40000709070 */
[----:B------:R-:W-:Y:S01]  /*0890*/  SEL R7, R7, 0x2, P5 ;  /* 0x0000000207077807 */ /* 0x000fe20002800000 */
[----:B------:R0:W2:Y:S01]  /*08a0*/  @!UP1 SYNCS.EXCH.64 URZ, [UR9+0x98], UR4 ;  /* 0x00009804093f95b2 */ /* 0x0000a20008000100 */
[----:B------:R-:W-:Y:S01]  /*08b0*/  NOP ;  /* 0x0000000000007918 */ /* 0x000fe20000000000 */
[----:B------:R0:W3:Y:S01]  /*08c0*/  @!UP2 SYNCS.EXCH.64 URZ, [UR10+0x70], UR6 ;  /* 0x000070060a3fa5b2 */ /* 0x0000e20008000100 */
[----:B------:R0:W4:Y:S01]  /*08d0*/  @!UP3 SYNCS.EXCH.64 URZ, [UR10+0x78], UR6 ;  /* 0x000078060a3fb5b2 */ /* 0x0001220008000100 */
[----:B------:R0:W0:Y:S01]  /*08e0*/  @!UP4 SYNCS.EXCH.64 URZ, [UR10+0x80], UR6 ;  /* 0x000080060a3fc5b2 */ /* 0x0000220008000100 */
[----:B------:R0:W0:Y:S01]  /*08f0*/  @!UP5 SYNCS.EXCH.64 URZ, [UR10+0x88], UR6 ;  /* 0x000088060a3fd5b2 */ /* 0x0000220008000100 */
[----:B------:R-:W-:Y:S01]  /*0900*/  NOP ;  /* 0x0000000000007918 */ /* 0x000fe20000000000 */
[----:B------:R-:W-:Y:S05]  /*0910*/  @!P3 BRA `(.L_x_3) ;  /* 0x000000000008b947 */ /* 0x000fea0003800000 */
[----:B01234-:R-:W-:Y:S01]  /*0920*/  UCGABAR_ARV ;  /* 0x00000000000079c7 */ /* 0x01ffe20008000000 */
[----:B------:R-:W-:Y:S05]  /*0930*/  BRA `(.L_x_4) ;  /* 0x0000000000047947 */ /* 0x000fea0003800000 */
.L_x_3:
[----:B01234-:R-:W-:Y:S01]  /*0940*/  NOP ;  /* 0x0000000000007918 */ /* 0x01ffe20000000000 */
.L_x_4:
[----:B------:R-:W-:Y:S01]  /*0950*/  ULDC.64 UR4, c[0x0][0x698] ;  /* 0x0001a60000047ab9 */ /* 0x000fe20000000a00 */
[----:B------:R-:W-:Y:S01]  /*0960*/  ULDC.64 UR16, c[0x0][0x208] ;  /* 0x0000820000107ab9 */ /* 0x000fe20000000a00 */
[----:B------:R-:W-:-:S04]  /*0970*/  ISETP.NE.U32.AND P1, PT, RZ, UR4, PT ;  /* 0x00000004ff007c0c */ /* 0x000fc8000bf25070 */
[----:B------:R-:W-:-:S13]  /*0980*/  ISETP.NE.AND.EX P1, PT, RZ, UR5, PT, P1 ;  /* 0x00000005ff007c0c */ /* 0x000fda000bf25310 */
[----:B------:R-:W-:Y:S05]  /*0990*/  @!P1 BRA `(.L_x_5) ;  /* 0x00000000001c9947 */ /* 0x000fea0003800000 */
[----:B------:R-:W0:Y:S02]  /*09a0*/  LDC.64 R2, c[0x0][0x698] ;  /* 0x0001a600ff027b82 */ /* 0x000e240000000a00 */
[----:B0-----:R-:W2:Y:S02]  /*09b0*/  LDG.E.64 R2, desc[UR16][R2.64] ;  /* 0x0000001002027981 */ /* 0x001ea4000c1e1b00 */
[----:B--2---:R-:W-:-:S04]  /*09c0*/  ISETP.NE.U32.AND P1, PT, R2, RZ, PT ;  /* 0x000000ff0200720c */ /* 0x004fc80003f25070 */
[----:B------:R-:W-:-:S13]  /*09d0*/  ISETP.NE.AND.EX P1, PT, R3, RZ, PT, P1 ;  /* 0x000000ff0300720c */ /* 0x000fda0003f25310 */
[----:B------:R-:W-:Y:S05]  /*09e0*/  @!P1 BRA `(.L_x_5) ;  /* 0x0000000000089947 */ /* 0x000fea0003800000 */
[----:B------:R0:W5:Y:S01]  /*09f0*/  LD.E R11, desc[UR16][R2.64] ;  /* 0x00000010020b7980 */ /* 0x000162000c101900 */
[----:B------:R-:W-:Y:S05]  /*0a00*/  BRA `(.L_x_6) ;  /* 0x0000000000207947 */ /* 0x000fea0003800000 */
.L_x_5:
[----:B------:R-:W-:Y:S02]  /*0a10*/  ULDC.64 UR4, c[0x0][0x688] ;  /* 0x0001a20000047ab9 */ /* 0x000fe40000000a00 */
[----:B------:R-:W-:-:S04]  /*0a20*/  ISETP.NE.U32.AND P1, PT, RZ, UR4, PT ;  /* 0x00000004ff007c0c */ /* 0x000fc8000bf25070 */
[----:B------:R-:W-:-:S13]  /*0a30*/  ISETP.NE.AND.EX P1, PT, RZ, UR5, PT, P1 ;  /* 0x00000005ff007c0c */ /* 0x000fda000bf25310 */
[----:B------:R-:W-:Y:S05]  /*0a40*/  @!P1 BRA `(.L_x_7) ;  /* 0x00000000000c9947 */ /* 0x000fea0003800000 */
[----:B------:R-:W0:Y:S02]  /*0a50*/  LDC.64 R2, c[0x0][0x688] ;  /* 0x0001a200ff027b82 */ /* 0x000e240000000a00 */
[----:B0-----:R1:W5:Y:S01]  /*0a60*/  LDG.E R11, desc[UR16][R2.64] ;  /* 0x00000010020b7981 */ /* 0x001362000c1e1900 */
[----:B------:R-:W-:Y:S05]  /*0a70*/  BRA `(.L_x_6) ;  /* 0x0000000000047947 */ /* 0x000fea0003800000 */
.L_x_7:
[----:B------:R-:W2:Y:S02]  /*0a80*/  LDC R11, c[0x0][0x680] ;  /* 0x0001a000ff0b7b82 */ /* 0x000ea40000000800 */
.L_x_6:
[----:B------:R-:W-:Y:S02]  /*0a90*/  ULDC.64 UR4, c[0x0][0x6a0] ;  /* 0x0001a80000047ab9 */ /* 0x000fe40000000a00 */
[----:B------:R-:W-:-:S04]  /*0aa0*/  ISETP.NE.U32.AND P1, PT, RZ, UR4, PT ;  /* 0x00000004ff007c0c */ /* 0x000fc8000bf25070 */
[----:B------:R-:W-:-:S13]  /*0ab0*/  ISETP.NE.AND.EX P1, PT, RZ, UR5, PT, P1 ;  /* 0x00000005ff007c0c */ /* 0x000fda000bf25310 */
[----:B------:R-:W-:Y:S05]  /*0ac0*/  @!P1 BRA `(.L_x_8) ;  /* 0x00000000001c9947 */ /* 0x000fea0003800000 */
[----:B01----:R-:W0:Y:S02]  /*0ad0*/  LDC.64 R2, c[0x0][0x6a0] ;  /* 0x0001a800ff027b82 */ /* 0x003e240000000a00 */
[----:B0-----:R-:W3:Y:S02]  /*0ae0*/  LDG.E.64 R2, desc[UR16][R2.64] ;  /* 0x0000001002027981 */ /* 0x001ee4000c1e1b00 */
[----:B---3--:R-:W-:-:S04]  /*0af0*/  ISETP.NE.U32.AND P1, PT, R2, RZ, PT ;  /* 0x000000ff0200720c */ /* 0x008fc80003f25070 */
[----:B------:R-:W-:-:S13]  /*0b00*/  ISETP.NE.AND.EX P1, PT, R3, RZ, PT, P1 ;  /* 0x000000ff0300720c */ /* 0x000fda0003f25310 */
[----:B------:R-:W-:Y:S05]  /*0b10*/  @!P1 BRA `(.L_x_8) ;  /* 0x0000000000089947 */ /* 0x000fea0003800000 */
[----:B------:R0:W5:Y:S01]  /*0b20*/  LD.E R10, desc[UR16][R2.64] ;  /* 0x00000010020a7980 */ /* 0x000162000c101900 */
[----:B------:R-:W-:Y:S05]  /*0b30*/  BRA `(.L_x_9) ;  /* 0x0000000000207947 */ /* 0x000fea0003800000 */
.L_x_8:
[----:B------:R-:W-:Y:S02]  /*0b40*/  ULDC.64 UR4, c[0x0][0x690] ;  /* 0x0001a40000047ab9 */ /* 0x000fe40000000a00 */
[----:B------:R-:W-:-:S04]  /*0b50*/  ISETP.NE.U32.AND P1, PT, RZ, UR4, PT ;  /* 0x00000004ff007c0c */ /* 0x000fc8000bf25070 */
[----:B------:R-:W-:-:S13]  /*0b60*/  ISETP.NE.AND.EX P1, PT, RZ, UR5, PT, P1 ;  /* 0x00000005ff007c0c */ /* 0x000fda000bf25310 */
[----:B------:R-:W-:Y:S05]  /*0b70*/  @!P1 BRA `(.L_x_10) ;  /* 0x00000000000c9947 */ /* 0x000fea0003800000 */
[----:B01----:R-:W0:Y:S02]  /*0b80*/  LDC.64 R2, c[0x0][0x690] ;  /* 0x0001a400ff027b82 */ /* 0x003e240000000a00 */
[----:B0-----:R1:W5:Y:S01]  /*0b90*/  LDG.E R10, desc[UR16][R2.64] ;  /* 0x00000010020a7981 */ /* 0x001362000c1e1900 */
[----:B------:R-:W-:Y:S05]  /*0ba0*/  BRA `(.L_x_9) ;  /* 0x0000000000047947 */ /* 0x000fea0003800000 */
.L_x_10:
[----:B------:R-:W3:Y:S02]  /*0bb0*/  LDC R10, c[0x0][0x684] ;  /* 0x0001a100ff0a7b82 */ /* 0x000ee40000000800 */
.L_x_9:
[----:B------:R-:W4:Y:S01]  /*0bc0*/  LDC R0, c[0x0][0x75c] ;  /* 0x0001d700ff007b82 */ /* 0x000f220000000800 */
[----:B------:R-:W-:Y:S01]  /*0bd0*/  ULDC UR9, c[0x0][0x604] ;  /* 0x0001810000097ab9 */ /* 0x000fe20000000800 */
[----:B------:R-:W-:Y:S01]  /*0be0*/  ISETP.NE.AND P1, PT, R5, 0x2, PT ;  /* 0x000000020500780c */ /* 0x000fe20003f25270 */
[----:B------:R-:W-:Y:S01]  /*0bf0*/  UIADD3 UR9, UR9, 0x3f, URZ ;  /* 0x0000003f09097890 */ /* 0x000fe2000fffe03f */
[----:B------:R-:W-:Y:S01]  /*0c00*/  IMAD.U32 R4, RZ, RZ, UR13 ;  /* 0x0000000dff047e24 */ /* 0x000fe2000f8e00ff */
[----:B------:R-:W-:Y:S01]  /*0c10*/  UMOV UR5, URZ ;  /* 0x0000003f00057c82 */ /* 0x000fe20008000000 */
[----:B------:R-:W-:Y:S01]  /*0c20*/  UMOV UR4, URZ ;  /* 0x0000003f00047c82 */ /* 0x000fe20008000000 */
[----:B------:R-:W-:-:S04]  /*0c30*/  USHF.R.S32.HI UR10, URZ, 0x1f, UR9 ;  /* 0x0000001f3f0a7899 */ /* 0x000fc80008011409 */
[----:B------:R-:W-:Y:S01]  /*0c40*/  ULEA.HI UR10, UR10, UR9, URZ, 0x6 ;  /* 0x000000090a0a7291 */ /* 0x000fe2000f8f303f */
[----:B----4-:R-:W-:-:S13]  /*0c50*/  ISETP.NE.AND P4, PT, R0, 0x1, PT ;  /* 0x000000010000780c */ /* 0x010fda0003f85270 */
[----:B01----:R-:W0:Y:S01]  /*0c60*/  @P4 LDC R3, c[0x0][0x10] ;  /* 0x00000400ff034b82 */ /* 0x003e220000000800 */
[----:B------:R-:W-:Y:S02]  /*0c70*/  @P4 IMAD.MOV.U32 R17, RZ, RZ, RZ ;  /* 0x000000ffff114224 */ /* 0x000fe400078e00ff */
[----:B------:R-:W-:-:S05]  /*0c80*/  @P4 IMAD.MOV.U32 R5, RZ, RZ, RZ ;  /* 0x000000ffff054224 */ /* 0x000fca00078e00ff */
[----:B------:R-:W1:Y:S01]  /*0c90*/  @!P4 LDC R9, c[0x0][0xc] ;  /* 0x00000300ff09cb82 */ /* 0x000e620000000800 */
[----:B------:R-:W-:Y:S01]  /*0ca0*/  ULDC UR6, c[0x0][0xc] ;  /* 0x0000030000067ab9 */ /* 0x000fe20000000800 */
[----:B------:R-:W-:Y:S02]  /*0cb0*/  ULDC UR7, c[0x0][0x10] ;  /* 0x0000040000077ab9 */ /* 0x000fe40000000800 */
[----:B------:R-:W-:-:S04]  /*0cc0*/  UIMAD.WIDE.U32 UR6, UR6, UR7, URZ ;  /* 0x00000007060672a5 */ /* 0x000fc8000f8e003f */
[----:B------:R-:W4:Y:S01]  /*0cd0*/  LDC R8, c[0x0][0x14] ;  /* 0x00000500ff087b82 */ /* 0x000f220000000800 */
[----:B0-----:R-:W-:Y:S01]  /*0ce0*/  @P4 IMAD.WIDE.U32 R2, R3, UR13, R16 ;  /* 0x0000000d03024c25 */ /* 0x001fe2000f8e0010 */
[----:B------:R-:W-:-:S03]  /*0cf0*/  ULDC.64 UR12, c[0x0][0x750] ;  /* 0x0001d400000c7ab9 */ /* 0x000fc60000000a00 */
[----:B------:R-:W-:Y:S02]  /*0d00*/  @P4 IMAD.IADD R3, R3, 0x1, R5 ;  /* 0x0000000103034824 */ /* 0x000fe400078e0205 */
[----:B------:R-:W-:Y:S02]  /*0d10*/  IMAD.MOV.U32 R5, RZ, RZ, RZ ;  /* 0x000000ffff057224 */ /* 0x000fe400078e00ff */
[----:B-1----:R-:W-:-:S04]  /*0d20*/  @!P4 IMAD.WIDE.U32 R4, R16, R9, R4 ;  /* 0x000000091004c225 */ /* 0x002fc800078e0004 */
[----:B------:R-:W-:Y:S02]  /*0d30*/  @!P4 IMAD.MOV.U32 R2, RZ, RZ, R4 ;  /* 0x000000ffff02c224 */ /* 0x000fe400078e0004 */
[C---:B----4-:R-:W-:Y:S02]  /*0d40*/  IMAD R19, R8.reuse, UR7, RZ ;  /* 0x0000000708137c24 */ /* 0x050fe4000f8e02ff */
[----:B------:R-:W-:Y:S01]  /*0d50*/  IMAD.WIDE.U32 R8, R8, UR6, RZ ;  /* 0x0000000608087c25 */ /* 0x000fe2000f8e00ff */
[----:B------:R-:W-:-:S03]  /*0d60*/  USHF.R.S32.HI UR6, URZ, 0x6, UR10 ;  /* 0x000000063f067899 */ /* 0x000fc6000801140a */
[----:B------:R-:W-:Y:S02]  /*0d70*/  @!P4 IMAD.MOV.U32 R3, RZ, RZ, R5 ;  /* 0x000000ffff03c224 */ /* 0x000fe400078e0005 */
[----:B------:R-:W-:Y:S01]  /*0d80*/  IMAD.IADD R0, R9, 0x1, R19 ;  /* 0x0000000109007824 */ /* 0x000fe200078e0213 */
[----:B------:R-:W-:Y:S06]  /*0d90*/  @P1 BRA `(.L_x_11) ;  /* 0x0000000000201947 */ /* 0x000fec0003800000 */
[----:B------:R-:W-:Y:S01]  /*0da0*/  UISETP.GE.U32.AND UP0, UPT, UR6, 0x6, UPT ;  /* 0x000000060600788c */ /* 0x000fe2000bf06070 */
[----:B------:R-:W-:Y:S01]  /*0db0*/  IADD3 R2, P1, R2, R8, RZ ;  /* 0x0000000802027210 */ /* 0x000fe20007f3e0ff */
[----:B------:R-:W-:-:S04]  /*0dc0*/  UIMAD.WIDE.U32 UR4, UR6, -0x55555555, URZ ;  /* 0xaaaaaaab060478a5 */ /* 0x000fc8000f8e003f */
[----:B------:R-:W-:Y:S01]  /*0dd0*/  USHF.R.U32.HI UR5, URZ, 0x2, UR5 ;  /* 0x000000023f057899 */ /* 0x000fe20008011605 */
[----:B------:R-:W-:Y:S02]  /*0de0*/  IMAD.X R3, R0, 0x1, R3, P1 ;  /* 0x0000000100037824 */ /* 0x000fe400008e0603 */
[----:B------:R-:W-:Y:S02]  /*0df0*/  UMOV UR4, URZ ;  /* 0x0000003f00047c82 */ /* 0x000fe40008000000 */
[----:B------:R-:W-:Y:S02]  /*0e00*/  @UP0 ULOP3.LUT UR4, UR5, 0x1, URZ, 0xc0, !UPT ;  /* 0x0000000105040892 */ /* 0x000fe4000f8ec03f */
[----:B------:R-:W-:-:S12]  /*0e10*/  UIMAD UR5, UR5, -0x6, UR6 ;  /* 0xfffffffa050578a4 */ /* 0x000fd8000f8e0206 */
.L_x_11:
[----:B------:R-:W-:Y:S01]  /*0e20*/  ISETP.GE.U32.AND P1, PT, R2, UR12, PT ;  /* 0x0000000c02007c0c */ /* 0x000fe2000bf26070 */
[----:B------:R-:W-:Y:S01]  /*0e30*/  IMAD.MOV.U32 R6, RZ, RZ, -0x1 ;  /* 0xffffffffff067424 */ /* 0x000fe200078e00ff */
[----:B------:R-:W-:Y:S01]  /*0e40*/  PRMT R18, RZ, 0x7610, R18 ;  /* 0x00007610ff127816 */ /* 0x000fe20000000012 */
[----:B------:R-:W-:Y:S01]  /*0e50*/  IMAD.MOV.U32 R5, RZ, RZ, -0x1 ;  /* 0xffffffffff057424 */ /* 0x000fe200078e00ff */
[----:B------:R-:W-:Y:S01]  /*0e60*/  ISETP.GE.U32.AND.EX P1, PT, R3, UR13, PT, P1 ;  /* 0x0000000d03007c0c */ /* 0x000fe2000bf26110 */
[----:B------:R-:W-:-:S12]  /*0e70*/  IMAD.MOV.U32 R4, RZ, RZ, -0x1 ;  /* 0xffffffffff047424 */ /* 0x000fd800078e00ff */
[----:B------:R-:W-:Y:S05]  /*0e80*/  @P1 BRA `(.L_x_12) ;  /* 0x0000000400241947 */ /* 0x000fea0003800000 */
[----:B------:R-:W0:Y:S01]  /*0e90*/  LDC.64 R28, c[0x0][0x728] ;  /* 0x0001ca00ff1c7b82 */ /* 0x000e220000000a00 */
[----:B------:R-:W-:Y:S02]  /*0ea0*/  IMAD.MOV.U32 R4, RZ, RZ, R2 ;  /* 0x000000ffff047224 */ /* 0x000fe400078e0002 */
[----:B------:R-:W-:-:S05]  /*0eb0*/  IMAD.MOV.U32 R5, RZ, RZ, R3 ;  /* 0x000000ffff057224 */ /* 0x000fca00078e0003 */
[----:B------:R-:W1:Y:S08]  /*0ec0*/  LDC R6, c[0x0][0x730] ;  /* 0x0001cc00ff067b82 */ /* 0x000e700000000800 */
[----:B------:R-:W4:Y:S01]  /*0ed0*/  LDC.64 R30, c[0x0][0x720] ;  /* 0x0001c800ff1e7b82 */ /* 0x000f220000000a00 */
[----:B0-----:R-:W-:-:S04]  /*0ee0*/  ISETP.NE.U32.AND P1, PT, R28, RZ, PT ;  /* 0x000000ff1c00720c */ /* 0x001fc80003f25070 */
[----:B------:R-:W-:-:S13]  /*0ef0*/  ISETP.NE.AND.EX P1, PT, R29, RZ, PT, P1 ;  /* 0x000000ff1d00720c */ /* 0x000fda0003f25310 */
[----:B-1--4-:R-:W-:Y:S05]  /*0f00*/  @!P1 BRA `(.L_x_13) ;  /* 0x0000000000289947 */ /* 0x012fea0003800000 */
[----:B------:R-:W0:Y:S02]  /*0f10*/  LDC R21, c[0x0][0x734] ;  /* 0x0001cd00ff157b82 */ /* 0x000e240000000800 */
[----:B0-----:R-:W-:-:S05]  /*0f20*/  IADD3 R21, P1, R2, R21, RZ ;  /* 0x0000001502157210 */ /* 0x001fca0007f3e0ff */
[----:B------:R-:W-:-:S04]  /*0f30*/  IMAD.X R27, RZ, RZ, R3, P1 ;  /* 0x000000ffff1b7224 */ /* 0x000fc800008e0603 */
[----:B------:R-:W-:-:S04]  /*0f40*/  IMAD.WIDE.U32 R4, R27, R28, RZ ;  /* 0x0000001c1b047225 */ /* 0x000fc800078e00ff */
[----:B------:R-:W-:-:S04]  /*0f50*/  IMAD.WIDE.U32 R18, P1, R21, R29, R4 ;  /* 0x0000001d15127225 */ /* 0x000fc80007820004 */
[----:B------:R-:W-:-:S04]  /*0f60*/  IMAD.WIDE.U32 R4, R21, R28, RZ ;  /* 0x0000001c15047225 */ /* 0x000fc800078e00ff */
[----:B------:R-:W-:Y:S01]  /*0f70*/  IMAD.X R21, RZ, RZ, RZ, P1 ;  /* 0x000000ffff157224 */ /* 0x000fe200008e06ff */
[----:B------:R-:W-:Y:S01]  /*0f80*/  IADD3 RZ, P1, R5, R18, RZ ;  /* 0x0000001205ff7210 */ /* 0x000fe20007f3e0ff */
[----:B------:R-:W-:-:S04]  /*0f90*/  IMAD.MOV.U32 R20, RZ, RZ, R19 ;  /* 0x000000ffff147224 */ /* 0x000fc800078e0013 */
[----:B------:R-:W-:-:S08]  /*0fa0*/  IMAD.WIDE.U32.X R4, R27, R29, R20, P1 ;  /* 0x0000001d1b047225 */ /* 0x000fd000008e0414 */
.L_x_13:
[----:B------:R-:W0:Y:S01]  /*0fb0*/  LDC.64 R32, c[0x0][0x740] ;  /* 0x0001d000ff207b82 */ /* 0x000e220000000a00 */
[-CC-:B------:R-:W-:Y:S01]  /*0fc0*/  SHF.R.U64 R34, R4, R6.reuse, R5.reuse ;  /* 0x0000000604227219 */ /* 0x180fe20000001205 */
[----:B------:R-:W-:Y:S01]  /*0fd0*/  IMAD.MOV.U32 R37, RZ, RZ, 0x1 ;  /* 0x00000001ff257424 */ /* 0x000fe200078e00ff */
[----:B------:R-:W-:Y:S02]  /*0fe0*/  SHF.R.U32.HI R4, RZ, R6, R5 ;  /* 0x00000006ff047219 */ /* 0x000fe40000011605 */
[----:B------:R-:W-:-:S03]  /*0ff0*/  IADD3 R19, P1, RZ, -R34, RZ ;  /* 0x80000022ff137210 */ /* 0x000fc60007f3e0ff */
[----:B------:R-:W1:Y:S02]  /*1000*/  LDC R18, c[0x0][0x718] ;  /* 0x0001c600ff127b82 */ /* 0x000e640000000800 */
[----:B------:R-:W-:-:S04]  /*1010*/  IMAD.X R5, RZ, RZ, ~R4, P1 ;  /* 0x000000ffff057224 */ /* 0x000fc800008e0e04 */
[-C--:B------:R-:W-:Y:S02]  /*1020*/  IMAD R6, R5, R30.reuse, RZ ;  /* 0x0000001e05067224 */ /* 0x080fe400078e02ff */
[----:B------:R-:W4:Y:S01]  /*1030*/  LDC R21, c[0x0][0x708] ;  /* 0x0001c200ff157b82 */ /* 0x000f220000000800 */
[----:B------:R-:W-:-:S04]  /*1040*/  IMAD.WIDE.U32 R4, R19, R30, R2 ;  /* 0x0000001e13047225 */ /* 0x000fc800078e0002 */
[----:B------:R-:W-:-:S03]  /*1050*/  IMAD R19, R19, R31, R6 ;  /* 0x0000001f13137224 */ /* 0x000fc600078e0206 */
[----:B------:R-:W2:Y:S01]  /*1060*/  LDC R26, c[0x0][0x758] ;  /* 0x0001d600ff1a7b82 */ /* 0x000ea20000000800 */
[----:B------:R-:W-:Y:S01]  /*1070*/  IMAD.IADD R5, R5, 0x1, R19 ;  /* 0x0000000105057824 */ /* 0x000fe200078e0213 */
[----:B0-----:R-:W-:Y:S01]  /*1080*/  ISETP.NE.U32.AND P1, PT, R32, RZ, PT ;  /* 0x000000ff2000720c */ /* 0x001fe20003f25070 */
[----:B------:R-:W-:-:S03]  /*1090*/  IMAD.MOV.U32 R19, RZ, RZ, -0x1 ;  /* 0xffffffffff137424 */ /* 0x000fc600078e00ff */
[----:B------:R-:W-:Y:S02]  /*10a0*/  ISETP.NE.AND.EX P1, PT, R33, RZ, PT, P1 ;  /* 0x000000ff2100720c */ /* 0x000fe40003f25310 */
[----:B------:R-:W0:Y:S01]  /*10b0*/  LDC R31, c[0x0][0x700] ;  /* 0x0001c000ff1f7b82 */ /* 0x000e220000000800 */
[-CC-:B-1----:R-:W-:Y:S02]  /*10c0*/  SHF.R.U64 R29, R4, R18.reuse, R5.reuse ;  /* 0x00000012041d7219 */ /* 0x182fe40000001205 */
[----:B------:R-:W-:-:S05]  /*10d0*/  SHF.R.U32.HI R4, RZ, R18, R5 ;  /* 0x00000012ff047219 */ /* 0x000fca0000011605 */
[----:B------:R-:W1:Y:S01]  /*10e0*/  LDC R28, c[0x0][0x748] ;  /* 0x0001d200ff1c7b82 */ /* 0x000e620000000800 */
[-CC-:B----4-:R-:W-:Y:S02]  /*10f0*/  SHF.R.U64 R39, R29, R21.reuse, R4.reuse ;  /* 0x000000151d277219 */ /* 0x190fe40000001204 */
[----:B------:R-:W-:-:S05]  /*1100*/  SHF.R.U32.HI R5, RZ, R21, R4 ;  /* 0x00000015ff057219 */ /* 0x000fca0000011604 */
[----:B------:R-:W4:Y:S01]  /*1110*/  LDC R35, c[0x0][0x738] ;  /* 0x0001ce00ff237b82 */ /* 0x000f220000000800 */
[-C--:B--2---:R-:W-:Y:S02]  /*1120*/  SHF.L.U32 R4, R19, R26.reuse, RZ ;  /* 0x0000001a13047219 */ /* 0x084fe400000006ff */
[--C-:B------:R-:W-:Y:S02]  /*1130*/  SHF.R.U64 R36, R39, R26, R5.reuse ;  /* 0x0000001a27247219 */ /* 0x100fe40000001205 */
[----:B------:R-:W-:Y:S02]  /*1140*/  LOP3.LUT R6, RZ, R4, RZ, 0x33, !PT ;  /* 0x00000004ff067212 */ /* 0x000fe400078e33ff */
[----:B------:R-:W-:Y:S01]  /*1150*/  SHF.R.U32.HI R5, RZ, R26, R5 ;  /* 0x0000001aff057219 */ /* 0x000fe20000011605 */
[----:B------:R-:W2:Y:S01]  /*1160*/  LDC R30, c[0x0][0x710] ;  /* 0x0001c400ff1e7b82 */ /* 0x000ea20000000800 */
[----:B------:R-:W-:Y:S01]  /*1170*/  IMAD.MOV.U32 R4, RZ, RZ, R36 ;  /* 0x000000ffff047224 */ /* 0x000fe200078e0024 */
[----:B------:R-:W-:Y:S06]  /*1180*/  @!P1 BRA `(.L_x_14) ;  /* 0x0000000000289947 */ /* 0x000fec0003800000 */
[----:B------:R-:W3:Y:S02]  /*1190*/  LDC R21, c[0x0][0x74c] ;  /* 0x0001d300ff157b82 */ /* 0x000ee40000000800 */
[----:B---3--:R-:W-:-:S05]  /*11a0*/  IADD3 R21, P1, R36, R21, RZ ;  /* 0x0000001524157210 */ /* 0x008fca0007f3e0ff */
        /* <DEDUP_REMOVED lines=8> */
.L_x_14:
[----:B-1----:R-:W-:Y:S01]  /*1230*/  SHF.R.U64 R17, R4, R28, R5 ;  /* 0x0000001c04117219 */ /* 0x002fe20000001205 */
[----:B------:R-:W-:Y:S01]  /*1240*/  @P4 IMAD R23, R25, R24, R16 ;  /* 0x0000001819174224 */ /* 0x000fe200078e0210 */
[----:B------:R-:W-:Y:S02]  /*1250*/  SHF.L.U32 R4, R37, R26, RZ ;  /* 0x0000001a25047219 */ /* 0x000fe400000006ff */
[----:B------:R-:W-:Y:S01]  /*1260*/  LOP3.LUT R5, R39, R6, RZ, 0xc0, !PT ;  /* 0x0000000627057212 */ /* 0x000fe200078ec0ff */
[----:B0-----:R-:W-:Y:S02]  /*1270*/  VIADD R6, R31, 0xffffffff ;  /* 0xffffffff1f067836 */ /* 0x001fe40000000000 */
[----:B------:R-:W-:Y:S02]  /*1280*/  IMAD.MOV R18, RZ, RZ, -R17 ;  /* 0x000000ffff127224 */ /* 0x000fe400078e0a11 */
[----:B------:R-:W-:Y:S01]  /*1290*/  IMAD R16, R4, R17, R5 ;  /* 0x0000001104107224 */ /* 0x000fe200078e0205 */
[----:B------:R-:W-:Y:S01]  /*12a0*/  LOP3.LUT R17, R29, R6, RZ, 0xc0, !PT ;  /* 0x000000061d117212 */ /* 0x000fe200078ec0ff */
[----:B----4-:R-:W-:-:S02]  /*12b0*/  IMAD R4, R18, R35, R36 ;  /* 0x0000002312047224 */ /* 0x010fc400078e0224 */
[----:B--2---:R-:W-:Y:S02]  /*12c0*/  IMAD R6, R16, R30, R23 ;  /* 0x0000001e10067224 */ /* 0x004fe400078e0217 */
[----:B------:R-:W-:Y:S02]  /*12d0*/  IMAD R17, R4, R31, R17 ;  /* 0x0000001f04117224 */ /* 0x000fe400078e0211 */
[----:B------:R-:W-:Y:S02]  /*12e0*/  IMAD.MOV.U32 R18, RZ, RZ, 0x1 ;  /* 0x00000001ff127424 */ /* 0x000fe400078e00ff */
[----:B------:R-:W-:Y:S01]  /*12f0*/  IMAD.MOV.U32 R4, RZ, RZ, R34 ;  /* 0x000000ffff047224 */ /* 0x000fe200078e0022 */
[----:B------:R-:W-:Y:S02]  /*1300*/  SEL R5, R17, R6, !P4 ;  /* 0x0000000611057207 */ /* 0x000fe40006000000 */
[----:B------:R-:W-:-:S07]  /*1310*/  SEL R6, R6, R17, !P4 ;  /* 0x0000001106067207 */ /* 0x000fce0006000000 */
.L_x_12:
[----:B------:R-:W-:Y:S05]  /*1320*/  @!P3 BRA `(.L_x_15) ;  /* 0x00000000000cb947 */ /* 0x000fea0003800000 */
[----:B------:R-:W-:Y:S01]  /*1330*/  UCGABAR_WAIT ;  /* 0x0000000000007dc7 */ /* 0x000fe20008000000 */
[----:B------:R-:W-:Y:S01]  /*1340*/  CCTL.IVALL ;  /* 0x00000000ff00798f */ /* 0x000fe20002000000 */
[----:B------:R-:W-:Y:S05]  /*1350*/  BRA `(.L_x_16) ;  /* 0x0000000000047947 */ /* 0x000fea0003800000 */
.L_x_15:
[----:B------:R-:W-:Y:S06]  /*1360*/  BAR.SYNC.DEFER_BLOCKING 0x0 ;  /* 0x0000000000007b1d */ /* 0x000fec0000010000 */
.L_x_16:
[----:B------:R-:W-:Y:S05]  /*1370*/  @!P2 BRA `(.L_x_17) ;  /* 0x000000a400aca947 */ /* 0x000fea0003800000 */
[----:B------:R-:W-:-:S13]  /*1380*/  ISETP.GT.U32.AND P1, PT, R38, 0x1, PT ;  /* 0x000000012600780c */ /* 0x000fda0003f24070 */
[----:B------:R-:W-:Y:S05]  /*1390*/  @P1 EXIT ;  /* 0x000000000000194d */ /* 0x000fea0003800000 */
.L_x_18:
[----:B------:R-:W-:-:S08]  /*13a0*/  NOP ;  /* 0x0000000000007918 */ /* 0x000fd00000000000 */
[----:B------:R-:W0:Y:S02]  /*13b0*/  USETMAXREG.TRY_ALLOC.CTAPOOL UP0, 0xe8 ;  /* 0x000000e8000079c8 */ /* 0x000e240008000600 */
[----:B0-----:R-:W-:-:S13]  /*13c0*/  PLOP3.LUT P1, PT, PT, PT, UP0, 0x80, 0x0 ;  /* 0x000000000000781c */ /* 0x001fda0003f2f008 */
[----:B------:R-:W-:Y:S05]  /*13d0*/  @!P1 BRA `(.L_x_18) ;  /* 0xfffffffc00f09947 */ /* 0x000fea000383ffff */
[----:B------:R-:W-:-:S13]  /*13e0*/  LOP3.LUT P1, RZ, R18, 0xff, RZ, 0xc0, !PT ;  /* 0x000000ff12ff7812 */ /* 0x000fda000782c0ff */
[----:B------:R-:W-:Y:S05]  /*13f0*/  @!P1 EXIT ;  /* 0x000000000000994d */ /* 0x000fea0003800000 */
[-C--:B------:R-:W-:Y:S01]  /*1400*/  LEA.HI R13, R15, R15.reuse, RZ, 0x1 ;  /* 0x0000000f0f0d7211 */ /* 0x080fe200078f08ff */
[----:B------:R-:W0:Y:S01]  /*1410*/  S2UR UR9, SR_CgaCtaId ;  /* 0x00000000000979c3 */ /* 0x000e220000008800 */
[----:B------:R-:W-:Y:S01]  /*1420*/  LEA.HI R16, R22, R15, RZ, 0x2 ;  /* 0x0000000f16107211 */ /* 0x000fe200078f10ff */
[----:B------:R-:W-:Y:S01]  /*1430*/  UIADD3 UR10, UR8, -0x1, URZ ;  /* 0xffffffff080a7890 */ /* 0x000fe2000fffe03f */
[----:B------:R-:W-:Y:S01]  /*1440*/  LOP3.LUT R14, R13, 0x3ffffe, RZ, 0xc0, !PT ;  /* 0x003ffffe0d0e7812 */ /* 0x000fe200078ec0ff */
[----:B------:R-:W-:Y:S01]  /*1450*/  UMOV UR7, 0x400 ;  /* 0x0000040000077882 */ /* 0x000fe20000000000 */
[--C-:B------:R-:W-:Y:S01]  /*1460*/  SHF.R.S32.HI R17, RZ, 0x2, R16.reuse ;  /* 0x00000002ff117819 */ /* 0x100fe20000011410 */
[----:B------:R-:W-:Y:S01]  /*1470*/  UISETP.NE.AND UP0, UPT, UR10, URZ, UPT ;  /* 0x0000003f0a00728c */ /* 0x000fe2000bf05270 */
[----:B------:R-:W-:Y:S01]  /*1480*/  SHF.R.S32.HI R18, RZ, 0x1f, R16 ;  /* 0x0000001fff127819 */ /* 0x000fe20000011410 */
[----:B------:R-:W-:Y:S01]  /*1490*/  ULDC UR11, c[0x0][0x284] ;  /* 0x0000a100000b7ab9 */ /* 0x000fe20000000800 */
[----:B------:R-:W-:Y:S01]  /*14a0*/  LOP3.LUT R20, R16, 0xfffffffc, RZ, 0xc0, !PT ;  /* 0xfffffffc10147812 */ /* 0x000fe200078ec0ff */
[C---:B------:R-:W-:Y:S01]  /*14b0*/  IMAD.IADD R16, R15.reuse, 0x1, -R14 ;  /* 0x000000010f107824 */ /* 0x040fe200078e0a0e */
[----:B------:R-:W-:Y:S01]  /*14c0*/  LEA.HI R19, R18, R17, RZ, 0x3 ;  /* 0x0000001112137211 */ /* 0x000fe200078f18ff */
[----:B------:R-:W-:Y:S01]  /*14d0*/  USHF.L.U32 UR18, UR6, 0x1, URZ ;  /* 0x0000000106127899 */ /* 0x000fe2000800063f */
[----:B------:R-:W-:Y:S01]  /*14e0*/  LEA.HI R22, R22, R15, RZ, 0x5 ;  /* 0x0000000f16167211 */ /* 0x000fe200078f28ff */
[----:B------:R-:W-:Y:S01]  /*14f0*/  IMAD.IADD R18, R15, 0x1, -R20 ;  /* 0x000000010f127824 */ /* 0x000fe200078e0a14 */
[----:B------:R-:W-:-:S02]  /*1500*/  SHF.R.S32.HI R14, RZ, 0x1, R13 ;  /* 0x00000001ff0e7819 */ /* 0x000fc4000001140d */
[----:B------:R-:W-:Y:S02]  /*1510*/  LOP3.LUT R20, R19, 0xfffffff8, RZ, 0xc0, !PT ;  /* 0xfffffff813147812 */ /* 0x000fe400078ec0ff */
[----:B------:R-:W-:Y:S02]  /*1520*/  LEA.HI R13, R13, R14, RZ, 0x1 ;  /* 0x0000000e0d0d7211 */ /* 0x000fe400078f08ff */
[----:B------:R-:W-:Y:S01]  /*1530*/  SHF.R.S32.HI R15, RZ, 0x5, R22 ;  /* 0x00000005ff0f7819 */ /* 0x000fe20000011416 */
[----:B------:R-:W-:Y:S01]  /*1540*/  IMAD.IADD R20, R17, 0x1, -R20 ;  /* 0x0000000111147824 */ /* 0x000fe200078e0a14 */
[----:B------:R-:W-:Y:S01]  /*1550*/  LOP3.LUT R13, R13, 0x7fffffe, RZ, 0xc0, !PT ;  /* 0x07fffffe0d0d7812 */ /* 0x000fe200078ec0ff */
[----:B0-----:R-:W-:Y:S01]  /*1560*/  ULEA UR7, UR9, UR7, 0x18 ;  /* 0x0000000709077291 */ /* 0x001fe2000f8ec03f */
[----:B------:R-:W-:Y:S01]  /*1570*/  LOP3.LUT R165, R7, 0x1, RZ, 0xfc, !PT ;  /* 0x0000000107a57812 */ /* 0x000fe200078efcff */
[----:B------:R-:W-:Y:S01]  /*1580*/  IMAD R17, R15, 0x2, R16 ;  /* 0x000000020f117824 */ /* 0x000fe200078e0210 */
[----:B------:R-:W-:Y:S01]  /*1590*/  USHF.L.U32 UR9, UR10, 0x3, URZ ;  /* 0x000000030a097899 */ /* 0x000fe2000800063f */
[----:B------:R-:W-:Y:S01]  /*15a0*/  IMAD.IADD R13, R14, 0x1, -R13 ;  /* 0x000000010e0d7824 */ /* 0x000fe200078e0a0d */
[----:B------:R-:W-:Y:S01]  /*15b0*/  USEL UR10, URZ, 0x1, UP0 ;  /* 0x000000013f0a7887 */ /* 0x000fe20008000000 */
[--C-:B------:R-:W-:Y:S01]  /*15c0*/  IMAD R22, R17, 0x8, R20.reuse ;  /* 0x0000000811167824 */ /* 0x100fe200078e0214 */
[----:B------:R-:W-:Y:S01]  /*15d0*/  VIMNMX R17, RZ, UR6, PT ;  /* 0x00000006ff117c48 */ /* 0x000fe2000bfe0100 */
[C-C-:B------:R-:W-:Y:S01]  /*15e0*/  IMAD R14, R15.reuse, 0x10, R20.reuse ;  /* 0x000000100f0e7824 */ /* 0x140fe200078e0214 */
[----:B------:R-:W-:Y:S01]  /*15f0*/  ULOP3.LUT UR9, UR9, 0x8, URZ, 0xc0, !UPT ;  /* 0x0000000809097892 */ /* 0x000fe2000f8ec03f */
[----:B------:R-:W-:Y:S01]  /*1600*/  IMAD R13, R22, 0x4, R13 ;  /* 0x00000004160d7824 */ /* 0x000fe200078e020d */
[----:B------:R-:W-:Y:S01]  /*1610*/  UIADD3 UR19, UR7, 0x70, URZ ;  /* 0x0000007007137890 */ /* 0x000fe2000fffe03f */
[----:B------:R-:W-:Y:S01]  /*1620*/  IMAD R16, R15, -0x10, -R20 ;  /* 0xfffffff00f107824 */ /* 0x000fe200078e0a14 */
[----:B------:R-:W-:Y:S01]  /*1630*/  IADD3 R17, -R17, UR6, RZ ;  /* 0x0000000611117c10 */ /* 0x000fe2000fffe1ff */
[----:B------:R-:W-:Y:S01]  /*1640*/  IMAD.SHL.U32 R13, R13, 0x20, RZ ;  /* 0x000000200d0d7824 */ /* 0x000fe200078e00ff */
[----:B------:R-:W-:Y:S01]  /*1650*/  SHF.R.S32.HI R15, RZ, 0x1f, R14 ;  /* 0x0000001fff0f7819 */ /* 0x000fe2000001140e */
[----:B------:R-:W-:Y:S01]  /*1660*/  IMAD.U32 R164, RZ, RZ, UR10 ;  /* 0x0000000affa47e24 */ /* 0x000fe2000f8e00ff */
[----:B------:R-:W-:Y:S01]  /*1670*/  ULOP3.LUT UR20, UR9, 0x8, URZ, 0x3c, !UPT ;  /* 0x0000000809147892 */ /* 0x000fe2000f8e3c3f */
[----:B------:R-:W-:Y:S01]  /*1680*/  VIADD R16, R16, UR11 ;  /* 0x0000000b10107c36 */ /* 0x000fe20008000000 */
[----:B------:R-:W-:Y:S01]  /*1690*/  SHF.R.S32.HI R13, RZ, 0x3, R13 ;  /* 0x00000003ff0d7819 */ /* 0x000fe2000001140d */
[----:B------:R-:W-:-:S02]  /*16a0*/  ULEA UR8, UR8, UR19, 0x3 ;  /* 0x0000001308087291 */ /* 0x000fc4000f8e183f */
[----:B------:R-:W-:-:S12]  /*16b0*/  ULOP3.LUT UR9, UR9, 0x18, URZ, 0x3c, !UPT ;  /* 0x0000001809097892 */ /* 0x000fd8000f8e3c3f */
.L_x_285:
[----:B------:R-:W-:Y:S01]  /*16c0*/  SHF.L.U32 R19, R164, 0x1f, RZ ;  /* 0x0000001fa4137819 */ /* 0x000fe200000006ff */
[----:B------:R-:W-:Y:S01]  /*16d0*/  IMAD.MOV.U32 R24, RZ, RZ, RZ ;  /* 0x000000ffff187224 */ /* 0x000fe200078e00ff */
[----:B------:R-:W-:Y:S02]  /*16e0*/  ISETP.GE.AND P2, PT, R17, 0x1, PT ;  /* 0x000000011100780c */ /* 0x000fe40003f46270 */
[----:B------:R-:W0:Y:S02]  /*16f0*/  SYNCS.PHASECHK.TRANS64.TRYWAIT P1, [UR8+-0x8], R19 ;  /* 0xfffff813ff0075a7 */ /* 0x000e240008020148 */
[----:B0-2345:R-:W-:Y:S09]  /*1700*/  @!P1 BRA `(.L_x_19) ;  /* 0x000000b4005c9947 */ /* 0x03dff20003800000 */
.L_x_309:
[----:B------:R-:W-:Y:S01]  /*1710*/  IMAD.MOV.U32 R25, RZ, RZ, RZ ;  /* 0x000000ffff197224 */ /* 0x000fe200078e00ff */
[----:B------:R-:W-:Y:S02]  /*1720*/  CS2R R26, SRZ ;  /* 0x00000000001a7805 */ /* 0x000fe4000001ff00 */
[----:B------:R-:W-:Y:S02]  /*1730*/  CS2R R28, SRZ ;  /* 0x00000000001c7805 */ /* 0x000fe4000001ff00 */
[----:B------:R-:W-:Y:S02]  /*1740*/  CS2R R30, SRZ ;  /* 0x00000000001e7805 */ /* 0x000fe4000001ff00 */
[----:B------:R-:W-:Y:S02]  /*1750*/  CS2R R32, SRZ ;  /* 0x0000000000207805 */ /* 0x000fe4000001ff00 */
[----:B------:R-:W-:Y:S02]  /*1760*/  CS2R R34, SRZ ;  /* 0x0000000000227805 */ /* 0x000fe4000001ff00 */
[----:B------:R-:W-:-:S02]  /*1770*/  CS2R R36, SRZ ;  /* 0x0000000000247805 */ /* 0x000fc4000001ff00 */
        /* <DEDUP_REMOVED lines=56> */
[----:B------:R-:W-:Y:S01]  /*1b00*/  CS2R R150, SRZ ;  /* 0x0000000000967805 */ /* 0x000fe2000001ff00 */
[----:B------:R-:W-:Y:S06]  /*1b10*/  @!P2 BRA `(.L_x_20) ;  /* 0x0000000000f4a947 */ /* 0x000fec0003800000 */
[----:B0-----:R-:W-:Y:S01]  /*1b20*/  IMAD.MOV.U32 R19, RZ, RZ, R17 ;  /* 0x000000ffff137224 */ /* 0x001fe200078e0011 */
[----:B------:R-:W-:Y:S01]  /*1b30*/  UPLOP3.LUT UP0, UPT, UPT, UPT, UPT, 0x40, 0x0 ;  /* 0x000000000000789c */ /* 0x000fe20003f0e870 */
[----:B------:R-:W-:Y:S01]  /*1b40*/  IMAD.U32 R154, RZ, RZ, UR4 ;  /* 0x00000004ff9a7e24 */ /* 0x000fe2000f8e00ff */
[----:B------:R-:W-:Y:S01]  /*1b50*/  UMOV UR10, UR5 ;  /* 0x00000005000a7c82 */ /* 0x000fe20008000000 */
[----:B------:R-:W-:-:S08]  /*1b60*/  IMAD.U32 R20, RZ, RZ, UR5 ;  /* 0x00000005ff147e24 */ /* 0x000fd0000f8e00ff */
.L_x_27:
[----:B------:R-:W-:-:S13]  /*1b70*/  ISETP.NE.AND P2, PT, R165, 0x3, PT ;  /* 0x00000003a500780c */ /* 0x000fda0003f45270 */
[----:B01--4-:R-:W-:Y:S05]  /*1b80*/  @!P2 BRA `(.L_x_21) ;  /* 0x000000000004a947 */ /* 0x013fea0003800000 */
[----:B------:R-:W-:Y:S01]  /*1b90*/  BPT.TRAP 0x1 ;  /* 0x000000040000795c */ /* 0x000fe20000300000 */
.L_x_21:
[----:B------:R-:W-:Y:S01]  /*1ba0*/  ULEA UR11, UR10, UR7, 0x3 ;  /* 0x000000070a0b7291 */ /* 0x000fe2000f8e183f */
[----:B------:R-:W-:-:S08]  /*1bb0*/  SHF.L.U32 R22, R154, 0x1f, RZ ;  /* 0x0000001f9a167819 */ /* 0x000fd000000006ff */
[----:B------:R0:W1:Y:S01]  /*1bc0*/  SYNCS.PHASECHK.TRANS64.TRYWAIT P1, [UR11], R22 ;  /* 0x00000016ff0075a7 */ /* 0x000062000802014b */
[----:B------:R-:W-:Y:S05]  /*1bd0*/  @!P2 BRA `(.L_x_22) ;  /* 0x000000000004a947 */ /* 0x000fea0003800000 */
[----:B------:R-:W-:Y:S01]  /*1be0*/  BPT.TRAP 0x1 ;  /* 0x000000040000795c */ /* 0x000fe20000300000 */
.L_x_22:
[----:B------:R-:W-:-:S04]  /*1bf0*/  IMAD.U32 R152, RZ, RZ, UR10 ;  /* 0x0000000aff987e24 */ /* 0x000fc8000f8e00ff */
[----:B------:R-:W-:Y:S01]  /*1c00*/  IMAD R21, R152, 0x400, R13 ;  /* 0x0000040098157824 */ /* 0x000fe200078e020d */
[----:B-1----:R-:W-:Y:S06]  /*1c10*/  @P1 BRA `(.L_x_23) ;  /* 0x0000000000081947 */ /* 0x002fec0003800000 */
[----:B------:R-:W1:Y:S02]  /*1c20*/  SYNCS.PHASECHK.TRANS64.TRYWAIT P1, [UR11], R22 ;  /* 0x00000016ff0075a7 */ /* 0x000e64000802014b */
[----:B-1----:R-:W-:Y:S05]  /*1c30*/  @!P1 BRA `(.L_x_24) ;  /* 0x000000b000289947 */ /* 0x002fea0003800000 */
.L_x_23:
[----:B------:R-:W-:Y:S01]  /*1c40*/  LDS R152, [R21+UR7+0x36180] ;  /* 0x0361800715987984 */ /* 0x000fe20008000800 */
[----:B------:R-:W-:Y:S02]  /*1c50*/  UIADD3 UR11, UR7, 0x180, URZ ;  /* 0x00000180070b7890 */ /* 0x000fe4000fffe03f */
[----:B------:R-:W-:Y:S02]  /*1c60*/  UIADD3 UR12, UR7, 0x6180, URZ ;  /* 0x00006180070c7890 */ /* 0x000fe4000fffe03f */
[----:B------:R-:W4:Y:S01]  /*1c70*/  LDS R153, [R21+UR7+0x36188] ;  /* 0x0361880715997984 */ /* 0x000f220008000800 */
[----:B------:R-:W-:Y:S02]  /*1c80*/  USHF.R.U32.HI UR11, URZ, 0x4, UR11 ;  /* 0x000000043f0b7899 */ /* 0x000fe4000801160b */
[----:B------:R-:W-:Y:S02]  /*1c90*/  USHF.R.U32.HI UR12, URZ, 0x4, UR12 ;  /* 0x000000043f0c7899 */ /* 0x000fe4000801160c */
[----:B------:R-:W-:-:S02]  /*1ca0*/  ULOP3.LUT UR11, UR11, 0x3fff, URZ, 0xc0, !UPT ;  /* 0x00003fff0b0b7892 */ /* 0x000fc4000f8ec03f */
[----:B------:R-:W-:Y:S02]  /*1cb0*/  ULOP3.LUT UR12, UR12, 0x3fff, URZ, 0xc0, !UPT ;  /* 0x00003fff0c0c7892 */ /* 0x000fe4000f8ec03f */
[----:B------:R-:W-:Y:S02]  /*1cc0*/  ULOP3.LUT UR11, UR11, 0x10000, URZ, 0xfc, !UPT ;  /* 0x000100000b0b7892 */ /* 0x000fe4000f8efc3f */
[----:B------:R-:W-:Y:S02]  /*1cd0*/  ULOP3.LUT UR14, UR12, 0x10000, URZ, 0xfc, !UPT ;  /* 0x000100000c0e7892 */ /* 0x000fe4000f8efc3f */
[----:B------:R-:W-:Y:S02]  /*1ce0*/  ULEA UR12, UR10, UR11, 0x8 ;  /* 0x0000000b0a0c7291 */ /* 0x000fe4000f8e403f */
[----:B------:R-:W-:Y:S01]  /*1cf0*/  ULEA UR14, UR10, UR14, 0xb ;  /* 0x0000000e0a0e7291 */ /* 0x000fe2000f8e583f */
[----:B------:R-:W-:Y:S01]  /*1d00*/  UMOV UR13, 0x80000020 ;  /* 0x80000020000d7882 */ /* 0x000fe20000000000 */
[----:B------:R-:W-:Y:S01]  /*1d10*/  UMOV UR15, 0x40000040 ;  /* 0x40000040000f7882 */ /* 0x000fe20000000000 */
[----:B----4-:R-:W-:-:S06]  /*1d20*/  WARPGROUP.ARRIVE ;  /* 0x00000000000079c5 */ /* 0x010fcc0000000000 */
[----:B------:R-:W-:Y:S01]  /*1d30*/  IGMMA.SP.64x256x64.S8.S8 R24, gdesc[UR12], R24, UP0, R152 ;  /* 0x068098000c1879f1 */ /* 0x000fe2000bf41218 */
[----:B------:R-:W-:Y:S02]  /*1d40*/  UIADD3 UR12, UR12, 0x2, URZ ;  /* 0x000000020c0c7890 */ /* 0x000fe4000fffe03f */
[----:B------:R-:W-:Y:S01]  /*1d50*/  UIADD3 UR14, UR14, 0x4, URZ ;  /* 0x000000040e0e7890 */ /* 0x000fe2000fffe03f */
[----:B------:R-:W-:Y:S01]  /*1d60*/  UMOV UR13, 0x80000020 ;  /* 0x80000020000d7882 */ /* 0x000fe20000000000 */
[----:B------:R-:W-:-:S07]  /*1d70*/  UMOV UR15, 0x40000040 ;  /* 0x40000040000f7882 */ /* 0x000fce0000000000 */
[----:B------:R-:W-:Y:S03]  /*1d80*/  IGMMA.SP.64x256x64.S8.S8 R24, gdesc[UR12], R24, R153, gsb0 ;  /* 0x068099000c1879f1 */ /* 0x000fe60008041218 */
[----:B------:R-:W-:Y:S02]  /*1d90*/  WARPGROUP.DEPBAR.LE gsb0, 0x0 ;  /* 0x00008000000079c5 */ /* 0x000fe40000010000 */
[----:B------:R-:W-:Y:S05]  /*1da0*/  @!P2 BRA `(.L_x_25) ;  /* 0x000000000004a947 */ /* 0x000fea0003800000 */
[----:B------:R-:W-:Y:S01]  /*1db0*/  BPT.TRAP 0x1 ;  /* 0x000000040000795c */ /* 0x000fe20000300000 */
.L_x_25:
[----:B------:R-:W-:Y:S02]  /*1dc0*/  @P0 LEA R21, R20, UR7, 0x3 ;  /* 0x0000000714150c11 */ /* 0x000fe4000f8e18ff */
[----:B------:R-:W-:-:S03]  /*1dd0*/  ISETP.GT.U32.AND P1, PT, R7, 0x1, PT ;  /* 0x000000010700780c */ /* 0x000fc60003f24070 */
[----:B------:R-:W-:-:S05]  /*1de0*/  @P0 VIADD R21, R21, 0x30 ;  /* 0x0000003015150836 */ /* 0x000fca0000000000 */
[----:B------:R-:W-:-:S04]  /*1df0*/  @P0 PRMT R21, R12, 0x654, R21 ;  /* 0x000006540c150816 */ /* 0x000fc80000000015 */
[----:B------:R4:W-:Y:S01]  /*1e00*/  @P0 SYNCS.ARRIVE.TRANS64.RED.A1T0 RZ, [R21+URZ], RZ ;  /* 0x000000ff15ff09a7 */ /* 0x0009e2000810043f */
[----:B------:R-:W-:Y:S05]  /*1e10*/  @P1 BRA `(.L_x_26) ;  /* 0x0000000000041947 */ /* 0x000fea0003800000 */
[----:B------:R-:W-:Y:S01]  /*1e20*/  BPT.TRAP 0x1 ;  /* 0x000000040000795c */ /* 0x000fe20000300000 */
.L_x_26:
[----:B------:R-:W-:Y:S01]  /*1e30*/  UIADD3 UR10, UR10, 0x1, URZ ;  /* 0x000000010a0a7890 */ /* 0x000fe2000fffe03f */
[C---:B------:R-:W-:Y:S01]  /*1e40*/  ISETP.GT.AND P2, PT, R19.reuse, 0x1, PT ;  /* 0x000000011300780c */ /* 0x040fe20003f44270 */
[----:B------:R-:W-:Y:S02]  /*1e50*/  VIADD R20, R20, 0x1 ;  /* 0x0000000114147836 */ /* 0x000fe40000000000 */
[----:B------:R-:W-:Y:S01]  /*1e60*/  UISETP.NE.AND UP0, UPT, UR10, 0x6, UPT ;  /* 0x000000060a00788c */ /* 0x000fe2000bf05270 */
[----:B------:R-:W-:Y:S02]  /*1e70*/  VIADD R19, R19, 0xffffffff ;  /* 0xffffffff13137836 */ /* 0x000fe40000000000 */
[C---:B------:R-:W-:Y:S01]  /*1e80*/  ISETP.NE.AND P1, PT, R20.reuse, 0x6, PT ;  /* 0x000000061400780c */ /* 0x040fe20003f25270 */
[----:B------:R-:W-:Y:S02]  /*1e90*/  USEL UR11, URZ, 0x1, UP0 ;  /* 0x000000013f0b7887 */ /* 0x000fe40008000000 */
[----:B------:R-:W-:Y:S01]  /*1ea0*/  USEL UR10, UR10, URZ, UP0 ;  /* 0x0000003f0a0a7287 */ /* 0x000fe20008000000 */
[----:B------:R-:W-:Y:S01]  /*1eb0*/  SEL R20, R20, RZ, P1 ;  /* 0x000000ff14147207 */ /* 0x000fe20000800000 */
[----:B------:R-:W-:-:S02]  /*1ec0*/  UPLOP3.LUT UP0, UPT, UPT, UPT, UPT, 0x80, 0x0 ;  /* 0x000000000000789c */ /* 0x000fc40003f0f070 */
[----:B------:R-:W-:Y:S01]  /*1ed0*/  LOP3.LUT R154, R154, UR11, RZ, 0x3c, !PT ;  /* 0x0000000b9a9a7c12 */ /* 0x000fe2000f8e3cff */
[----:B------:R-:W-:Y:S08]  /*1ee0*/  @P2 BRA `(.L_x_27) ;  /* 0xfffffffc00202947 */ /* 0x000ff0000383ffff */
.L_x_20:
[----:B0-----:R-:W-:Y:S01]  /*1ef0*/  IMAD.U32 R20, RZ, RZ, UR20 ;  /* 0x00000014ff147e24 */ /* 0x001fe2000f8e00ff */
[----:B------:R-:W-:Y:S01]  /*1f00*/  SHF.L.U32 R19, R164, 0x1f, RZ ;  /* 0x0000001fa4137819 */ /* 0x000fe200000006ff */
[----:B------:R-:W-:Y:S01]  /*1f10*/  UIADD3 UR5, UR5, UR18, URZ ;  /* 0x0000001205057290 */ /* 0x000fe2000fffe03f */
[----:B------:R-:W0:Y:S01]  /*1f20*/  LDC R152, c[0x0][0x288] ;  /* 0x0000a200ff987b82 */ /* 0x000e220000000800 */
[----:B------:R-:W-:Y:S01]  /*1f30*/  UISETP.GE.U32.AND UP1, UPT, UR18, 0x6, UPT ;  /* 0x000000061200788c */ /* 0x000fe2000bf26070 */
[----:B------:R-:W-:Y:S01]  /*1f40*/  SHF.R.S32.HI R154, RZ, 0x1f, R4 ;  /* 0x0000001fff9a7819 */ /* 0x000fe20000011404 */
[----:B------:R-:W-:Y:S02]  /*1f50*/  UISETP.GT.U32.AND UP0, UPT, UR5, 0x5, UPT ;  /* 0x000000050500788c */ /* 0x000fe4000bf04070 */
[----:B------:R-:W-:Y:S02]  /*1f60*/  UIMAD.WIDE.U32 UR10, UR5, -0x55555555, URZ ;  /* 0xaaaaaaab050a78a5 */ /* 0x000fe4000f8e003f */
[----:B------:R-:W-:Y:S01]  /*1f70*/  UISETP.LT.U32.AND UP0, UPT, UR18, 0x6, UP0 ;  /* 0x000000061200788c */ /* 0x000fe20008701070 */
[----:B------:R0:W-:Y:S01]  /*1f80*/  SYNCS.ARRIVE.TRANS64.A1T0 RZ, [R20+UR19], RZ ;  /* 0x000000ff14ff79a7 */ /* 0x0001e20008100013 */
[----:B------:R-:W-:-:S02]  /*1f90*/  WARPGROUP.DEPBAR.LE gsb0, 0x0 ;  /* 0x00008000000079c5 */ /* 0x000fc40000010000 */
[----:B------:R-:W-:Y:S02]  /*1fa0*/  USEL UR12, URZ, 0x1, !UP0 ;  /* 0x000000013f0c7887 */ /* 0x000fe4000c000000 */
[----:B------:R-:W-:Y:S02]  /*1fb0*/  USHF.R.U32.HI UR10, URZ, 0x2, UR11 ;  /* 0x000000023f0a7899 */ /* 0x000fe4000801160b */
[----:B------:R-:W-:Y:S01]  /*1fc0*/  ULOP3.LUT UR4, UR4, UR12, URZ, 0x3c, !UPT ;  /* 0x0000000c04047292 */ /* 0x000fe2000f8e3c3f */
[----:B------:R-:W1:Y:S01]  /*1fd0*/  SYNCS.PHASECHK.TRANS64.TRYWAIT P1, [UR8+0x8], R19 ;  /* 0x00000813ff0075a7 */ /* 0x000e620008020148 */
[----:B------:R-:W-:Y:S02]  /*1fe0*/  UIMAD UR5, UR10, -0x6, UR5 ;  /* 0xfffffffa0a0578a4 */ /* 0x000fe4000f8e0205 */
[----:B------:R-:W-:Y:S01]  /*1ff0*/  @UP1 ULOP3.LUT UR4, UR4, 0x1, UR10, 0x78, !UPT ;  /* 0x0000000104041892 */ /* 0x000fe2000f8e780a */
[----:B01----:R-:W-:Y:S11]  /*2000*/  @!P1 BRA `(.L_x_28) ;  /* 0x000000ac004c9947 */ /* 0x003ff60003800000 */
.L_x_310:
[----:B------:R-:W-:Y:S01]  /*2010*/  ULDC.64 UR10, c[0x0][0x6d0] ;  /* 0x0001b400000a7ab9 */ /* 0x000fe20000000a00 */
[----:B------:R-:W-:Y:S02]  /*2020*/  IMAD.SHL.U32 R158, R6, 0x40, RZ ;  /* 0x00000040069e7824 */ /* 0x000fe400078e00ff */
[----:B0-----:R-:W-:Y:S02]  /*2030*/  IMAD R19, R154, UR10, RZ ;  /* 0x0000000a9a137c24 */ /* 0x001fe4000f8e02ff */
[C---:B------:R-:W-:Y:S01]  /*2040*/  IMAD.WIDE.U32 R22, R4.reuse, UR10, R14 ;  /* 0x0000000a04167c25 */ /* 0x040fe2000f8e000e */
[----:B------:R-:W-:Y:S01]  /*2050*/  ULDC UR10, c[0x0][0x284] ;  /* 0x0000a100000a7ab9 */ /* 0x000fe20000000800 */
[----:B------:R-:W-:Y:S02]  /*2060*/  SHF.R.S32.HI R159, RZ, 0x1f, R158 ;  /* 0x0000001fff9f7819 */ /* 0x000fe4000001149e */
[----:B------:R-:W-:Y:S01]  /*2070*/  IMAD R153, R4, UR11, R19 ;  /* 0x0000000b04997c24 */ /* 0x000fe2000f8e0213 */
[C---:B------:R-:W-:Y:S01]  /*2080*/  ISETP.GE.AND P1, PT, R158.reuse, UR10, PT ;  /* 0x0000000a9e007c0c */ /* 0x040fe2000bf26270 */
[----:B------:R-:W-:Y:S01]  /*2090*/  IMAD.SHL.U32 R19, R5, 0x100, RZ ;  /* 0x0000010005137824 */ /* 0x000fe200078e00ff */
[----:B------:R-:W-:Y:S01]  /*20a0*/  IADD3 R22, P2, R158, R22, RZ ;  /* 0x000000169e167210 */ /* 0x000fe20007f5e0ff */
[----:B----4-:R-:W-:-:S03]  /*20b0*/  IMAD.WIDE R20, R18, 0x2, RZ ;  /* 0x0000000212147825 */ /* 0x010fc600078e02ff */
[----:B------:R-:W-:Y:S01]  /*20c0*/  ISETP.GE.OR P1, PT, R19, R152, P1 ;  /* 0x000000981300720c */ /* 0x000fe20000f26670 */
[----:B------:R-:W-:Y:S01]  /*20d0*/  IMAD R6, R18, -0x2, R152 ;  /* 0xfffffffe12067824 */ /* 0x000fe200078e0298 */
[----:B------:R-:W-:Y:S01]  /*20e0*/  IADD3.X R23, R159, R23, R153, P2, !PT ;  /* 0x000000179f177210 */ /* 0x000fe200017fe499 */
[----:B------:R-:W-:-:S04]  /*20f0*/  IMAD.WIDE R162, R5, 0x100, R20 ;  /* 0x0000010005a27825 */ /* 0x000fc800078e0214 */
[----:B------:R-:W-:-:S06]  /*2100*/  IMAD.IADD R5, R6, 0x1, -R19 ;  /* 0x0000000106057824 */ /* 0x000fcc00078e0a13 */
[----:B------:R-:W-:Y:S05]  /*2110*/  @P1 BRA `(.L_x_29) ;  /* 0x0000009000a41947 */ /* 0x000fea0003800000 */
[----:B------:R-:W0:Y:S01]  /*2120*/  LDC.64 R20, c[0x0][0x6c8] ;  /* 0x0001b200ff147b82 */ /* 0x000e220000000a00 */
[----:B---3-5:R-:W-:Y:S01]  /*2130*/  ISETP.NE.AND P2, PT, R10, RZ, PT ;  /* 0x000000ff0a00720c */ /* 0x028fe20003f45270 */
[----:B------:R-:W-:Y:S01]  /*2140*/  IMAD.IADD R166, R16, 0x1, -R158 ;  /* 0x0000000110a67824 */ /* 0x000fe200078e0a9e */
[----:B------:R-:W-:Y:S01]  /*2150*/  ISETP.GT.AND P1, PT, R5, RZ, PT ;  /* 0x000000ff0500720c */ /* 0x000fe20003f24270 */
[----:B------:R-:W-:Y:S03]  /*2160*/  BSSY B0, `(.L_x_29) ;  /* 0x0000924000007945 */ /* 0x000fe60003800000 */
[----:B------:R-:W-:Y:S01]  /*2170*/  ISETP.GT.AND P5, PT, R166, RZ, P1 ;  /* 0x000000ffa600720c */ /* 0x000fe20000fa4270 */
[-C--:B0-----:R-:W-:Y:S02]  /*2180*/  IMAD R6, R163, R20.reuse, RZ ;  /* 0x00000014a3067224 */ /* 0x081fe400078e02ff */
[----:B------:R-:W-:-:S04]  /*2190*/  IMAD.WIDE.U32 R168, R162, R20, R22 ;  /* 0x00000014a2a87225 */ /* 0x000fc800078e0016 */
[----:B------:R-:W-:-:S04]  /*21a0*/  IMAD R19, R162, R21, R6 ;  /* 0x00000015a2137224 */ /* 0x000fc800078e0206 */
[----:B------:R-:W-:Y:S01]  /*21b0*/  IMAD.IADD R173, R169, 0x1, R19 ;  /* 0x00000001a9ad7824 */ /* 0x000fe200078e0213 */
[----:B------:R-:W-:Y:S06]  /*21c0*/  @!P2 BRA `(.L_x_30) ;  /* 0x000000640068a947 */ /* 0x000fec0003800000 */
[----:B------:R-:W-:Y:S01]  /*21d0*/  ULDC.64 UR10, c[0x0][0x6b8] ;  /* 0x0001ae00000a7ab9 */ /* 0x000fe20000000a00 */
[----:B------:R-:W-:Y:S01]  /*21e0*/  ULDC.64 UR14, c[0x0][0x6b0] ;  /* 0x0001ac00000e7ab9 */ /* 0x000fe20000000a00 */
[----:B------:R-:W-:Y:S01]  /*21f0*/  IMAD.WIDE.U32 R22, R4, UR10, R14 ;  /* 0x0000000a04167c25 */ /* 0x000fe2000f8e000e */
[----:B------:R-:W-:Y:S01]  /*2200*/  ULDC.64 UR22, c[0x0][0x6a8] ;  /* 0x0001aa0000167ab9 */ /* 0x000fe20000000a00 */
[----:B------:R-:W0:Y:S01]  /*2210*/  LDC.64 R160, c[0x0][0x6b0] ;  /* 0x0001ac00ffa07b82 */ /* 0x000e220000000a00 */
[----:B------:R-:W-:Y:S01]  /*2220*/  ULDC.64 UR12, c[0x0][0x6c0] ;  /* 0x0001b000000c7ab9 */ /* 0x000fe20000000a00 */
[----:B------:R-:W-:Y:S01]  /*2230*/  IMAD R19, R154, UR10, RZ ;  /* 0x0000000a9a137c24 */ /* 0x000fe2000f8e02ff */
[----:B------:R-:W-:-:S03]  /*2240*/  IADD3 R154, P2, R158, R22, RZ ;  /* 0x000000169e9a7210 */ /* 0x000fc60007f5e0ff */
[----:B------:R-:W-:Y:S02]  /*2250*/  IMAD R167, R4, UR11, R19 ;  /* 0x0000000b04a77c24 */ /* 0x000fe4000f8e0213 */
[----:B------:R-:W-:-:S03]  /*2260*/  IMAD R19, R163, UR14, RZ ;  /* 0x0000000ea3137c24 */ /* 0x000fc6000f8e02ff */
[----:B------:R-:W-:Y:S01]  /*2270*/  IADD3.X R155, R159, R23, R167, P2, !PT ;  /* 0x000000179f9b7210 */ /* 0x000fe200017fe4a7 */
[C---:B------:R-:W-:Y:S02]  /*2280*/  IMAD R163, R162.reuse, UR15, R19 ;  /* 0x0000000fa2a37c24 */ /* 0x040fe4000f8e0213 */
[----:B------:R-:W-:-:S04]  /*2290*/  IMAD.WIDE.U32 R22, R162, UR14, R154 ;  /* 0x0000000ea2167c25 */ /* 0x000fc8000f8e009a */
[----:B------:R-:W-:Y:S01]  /*22a0*/  IMAD.IADD R19, R23, 0x1, R163 ;  /* 0x0000000117137824 */ /* 0x000fe200078e02a3 */
[----:B------:R-:W-:-:S04]  /*22b0*/  LEA R152, P2, R22, UR22, 0x2 ;  /* 0x0000001616987c11 */ /* 0x000fc8000f8410ff */
[----:B------:R-:W-:-:S05]  /*22c0*/  LEA.HI.X R153, R22, UR23, R19, 0x2, P2 ;  /* 0x0000001716997c11 */ /* 0x000fca00090f1413 */
[----:B------:R-:W3:Y:S01]  /*22d0*/  @P5 LDG.E.LTC128B R19, desc[UR16][R152.64] ;  /* 0x0000001098135981 */ /* 0x000ee2000c1e1920 */
[----:B------:R-:W-:Y:S01]  /*22e0*/  IMAD.WIDE.U32 R156, R162, UR14, R158 ;  /* 0x0000000ea29c7c25 */ /* 0x000fe2000f8e009e */
[----:B------:R-:W-:Y:S01]  /*22f0*/  LEA R22, P2, R168, UR12, 0x2 ;  /* 0x0000000ca8167c11 */ /* 0x000fe2000f8410ff */
[----:B------:R-:W-:Y:S02]  /*2300*/  BSSY B1, `(.L_x_31) ;  /* 0x0000016000017945 */ /* 0x000fe40003800000 */
[----:B0-----:R-:W-:Y:S01]  /*2310*/  IMAD.WIDE.U32 R170, R162, UR14, R160 ;  /* 0x0000000ea2aa7c25 */ /* 0x001fe2000f8e00a0 */
[----:B------:R-:W-:Y:S02]  /*2320*/  LEA.HI.X R23, R168, UR13, R173, 0x2, P2 ;  /* 0x0000000da8177c11 */ /* 0x000fe400090f14ad */
[----:B------:R-:W-:Y:S01]  /*2330*/  IADD3 R160, P3, R14, R156, RZ ;  /* 0x0000009c0ea07210 */ /* 0x000fe20007f7e0ff */
[----:B------:R-:W-:Y:S01]  /*2340*/  IMAD.IADD R173, R163, 0x1, R171 ;  /* 0x00000001a3ad7824 */ /* 0x000fe200078e02ab */
[----:B------:R-:W-:-:S02]  /*2350*/  ISETP.GT.AND P2, PT, R5, 0x1, PT ;  /* 0x000000010500780c */ /* 0x000fc40003f44270 */
[----:B------:R-:W-:Y:S02]  /*2360*/  IADD3.X R161, R15, R163, R157, P3, !PT ;  /* 0x000000a30fa17210 */ /* 0x000fe40001ffe49d */
[----:B------:R-:W-:Y:S01]  /*2370*/  IADD3 R156, P3, R154, R170, RZ ;  /* 0x000000aa9a9c7210 */ /* 0x000fe20007f7e0ff */
[----:B------:R-:W-:-:S04]  /*2380*/  IMAD.WIDE.U32 R160, R4, UR10, R160 ;  /* 0x0000000a04a07c25 */ /* 0x000fc8000f8e00a0 */
[----:B------:R-:W-:Y:S01]  /*2390*/  IMAD.X R155, R173, 0x1, R155, P3 ;  /* 0x00000001ad9b7824 */ /* 0x000fe200018e069b */
[----:B------:R-:W-:Y:S01]  /*23a0*/  LEA R154, P3, R156, UR22, 0x2 ;  /* 0x000000169c9a7c11 */ /* 0x000fe2000f8610ff */
[----:B------:R-:W-:-:S03]  /*23b0*/  IMAD.IADD R161, R167, 0x1, R161 ;  /* 0x00000001a7a17824 */ /* 0x000fc600078e02a1 */
[----:B------:R-:W-:Y:S02]  /*23c0*/  LEA.HI.X R155, R156, UR23, R155, 0x2, P3 ;  /* 0x000000179c9b7c11 */ /* 0x000fe400098f149b */
[----:B------:R-:W-:Y:S02]  /*23d0*/  LEA R162, P3, R160, UR22, 0x2 ;  /* 0x00000016a0a27c11 */ /* 0x000fe4000f8610ff */
[----:B------:R-:W-:Y:S02]  /*23e0*/  LEA R156, P6, R20, R22, 0x2 ;  /* 0x00000016149c7211 */ /* 0x000fe400078c10ff */
[----:B------:R-:W-:Y:S01]  /*23f0*/  LEA.HI.X R163, R160, UR23, R161, 0x2, P3 ;  /* 0x00000017a0a37c11 */ /* 0x000fe200098f14a1 */
[----:B---3--:R-:W-:-:S04]  /*2400*/  IMAD R6, R19, R10, RZ ;  /* 0x0000000a13067224 */ /* 0x008fc800078e02ff */
[----:B--2---:R-:W-:-:S05]  /*2410*/  IMAD R169, R24, R11, R6 ;  /* 0x0000000b18a97224 */ /* 0x004fca00078e0206 */
[----:B------:R0:W-:Y:S01]  /*2420*/  @P5 STG.E desc[UR16][R22.64], R169 ;  /* 0x000000a916005986 */ /* 0x0001e2000c101910 */
[----:B------:R-:W-:-:S13]  /*2430*/  ISETP.GT.AND P5, PT, R166, RZ, P2 ;  /* 0x000000ffa600720c */ /* 0x000fda00017a4270 */
[----:B0-----:R-:W-:Y:S05]  /*2440*/  @!P5 BRA `(.L_x_32) ;  /* 0x000000000004d947 */ /* 0x001fea0003800000 */
[----:B------:R0:W5:Y:S02]  /*2450*/  LDG.E.LTC128B R19, desc[UR16][R154.64] ;  /* 0x000000109a137981 */ /* 0x000164000c1e1920 */
.L_x_32:
[----:B------:R-:W-:Y:S05]  /*2460*/  BSYNC B1 ;  /* 0x0000000000017941 */ /* 0x000fea0003800000 */
.L_x_31:
[----:B-----5:R-:W-:Y:S01]  /*2470*/  IMAD R6, R19, R10, RZ ;  /* 0x0000000a13067224 */ /* 0x020fe200078e02ff */
[----:B------:R-:W-:Y:S01]  /*2480*/  LEA.HI.X R157, R20, R23, R21, 0x2, P6 ;  /* 0x00000017149d7211 */ /* 0x000fe200030f1415 */
[----:B------:R-:W-:Y:S01]  /*2490*/  BSSY B1, `(.L_x_33) ;  /* 0x0000008000017945 */ /* 0x000fe20003800000 */
[----:B------:R-:W-:Y:S01]  /*24a0*/  ISETP.GT.AND P3, PT, R166, 0x8, P1 ;  /* 0x00000008a600780c */ /* 0x000fe20000f64270 */
[----:B------:R-:W-:Y:S01]  /*24b0*/  IMAD R161, R25, R11, R6 ;  /* 0x0000000b19a17224 */ /* 0x000fe200078e0206 */
[----:B------:R-:W-:-:S04]  /*24c0*/  IADD3 R24, P1, P6, R14, R170, R158 ;  /* 0x000000aa0e187210 */ /* 0x000fc80007e3e09e */
[----:B------:R1:W-:Y:S01]  /*24d0*/  @P5 STG.E desc[UR16][R156.64], R161 ;  /* 0x000000a19c005986 */ /* 0x0003e2000c101910 */
[----:B------:R-:W-:-:S06]  /*24e0*/  IADD3.X R25, R15, R173, R159, P1, P6 ;  /* 0x000000ad0f197210 */ /* 0x000fcc0000fec49f */
[----:B------:R-:W-:Y:S05]  /*24f0*/  @!P3 BRA `(.L_x_34) ;  /* 0x000000000004b947 */ /* 0x000fea0003800000 */
[----:B------:R2:W5:Y:S02]  /*2500*/  LDG.E.LTC128B R19, desc[UR16][R162.64+0x20] ;  /* 0x00002010a2137981 */ /* 0x000564000c1e1920 */
.L_x_34:
[----:B------:R-:W-:Y:S05]  /*2510*/  BSYNC B1 ;  /* 0x0000000000017941 */ /* 0x000fea0003800000 */
.L_x_33:
[----:B-----5:R-:W-:Y:S01]  /*2520*/  IMAD R6, R19, R10, RZ ;  /* 0x0000000a13067224 */ /* 0x020fe200078e02ff */
[----:B------:R-:W-:Y:S01]  /*2530*/  ISETP.GT.AND P2, PT, R166, 0x8, P2 ;  /* 0x00000008a600780c */ /* 0x000fe20001744270 */
[----:B------:R-:W-:Y:S01]  /*2540*/  IMAD.WIDE.U32 R24, R4, UR10, R24 ;  /* 0x0000000a04187c25 */ /* 0x000fe2000f8e0018 */
[----:B------:R-:W-:Y:S01]  /*2550*/  ISETP.GT.AND P1, PT, R5, 0x8, PT ;  /* 0x000000080500780c */ /* 0x000fe20003f24270 */
[----:B------:R-:W-:Y:S01]  /*2560*/  USHF.L.U64.HI UR13, UR14, 0x5, UR15 ;  /* 0x000000050e0d7899 */ /* 0x000fe2000801020f */
[----:B------:R-:W-:Y:S01]  /*2570*/  BSSY B1, `(.L_x_35) ;  /* 0x000000a000017945 */ /* 0x000fe20003800000 */
[----:B-1----:R-:W-:Y:S01]  /*2580*/  IMAD R161, R26, R11, R6 ;  /* 0x0000000b1aa17224 */ /* 0x002fe200078e0206 */
[----:B------:R-:W-:Y:S01]  /*2590*/  LEA R158, P6, R24, UR22, 0x2 ;  /* 0x00000016189e7c11 */ /* 0x000fe2000f8c10ff */
[----:B------:R-:W-:Y:S01]  /*25a0*/  IMAD.IADD R25, R167, 0x1, R25 ;  /* 0x00000001a7197824 */ /* 0x000fe200078e0219 */
[----:B------:R-:W-:Y:S01]  /*25b0*/  USHF.L.U32 UR12, UR14, 0x5, URZ ;  /* 0x000000050e0c7899 */ /* 0x000fe2000800063f */
[----:B------:R-:W-:Y:S01]  /*25c0*/  ISETP.GT.AND P5, PT, R166, RZ, P1 ;  /* 0x000000ffa600720c */ /* 0x000fe20000fa4270 */
[----:B------:R1:W-:Y:S02]  /*25d0*/  @P3 STG.E desc[UR16][R22.64+0x20], R161 ;  /* 0x000020a116003986 */ /* 0x0003e4000c101910 */
[----:B------:R-:W-:Y:S01]  /*25e0*/  LEA.HI.X R159, R24, UR23, R25, 0x2, P6 ;  /* 0x00000017189f7c11 */ /* 0x000fe2000b0f1419 */
[----:B------:R-:W-:Y:S09]  /*25f0*/  @!P2 BRA `(.L_x_36) ;  /* 0x000000000004a947 */ /* 0x000ff20003800000 */
[----:B------:R3:W5:Y:S02]  /*2600*/  LDG.E.LTC128B R19, desc[UR16][R158.64+0x20] ;  /* 0x000020109e137981 */ /* 0x000764000c1e1920 */
.L_x_36:
[----:B------:R-:W-:Y:S05]  /*2610*/  BSYNC B1 ;  /* 0x0000000000017941 */ /* 0x000fea0003800000 */
.L_x_35:
[----:B-----5:R-:W-:Y:S01]  /*2620*/  IMAD R4, R19, R10, RZ ;  /* 0x0000000a13047224 */ /* 0x020fe200078e02ff */
[----:B---3--:R-:W-:Y:S01]  /*2630*/  IADD3 R158, P3, R152, UR12, RZ ;  /* 0x0000000c989e7c10 */ /* 0x008fe2000ff7e0ff */
[----:B--2---:R-:W-:Y:S02]  /*2640*/  IMAD.MOV.U32 R163, RZ, RZ, R19 ;  /* 0x000000ffffa37224 */ /* 0x004fe400078e0013 */
[----:B------:R-:W-:Y:S01]  /*2650*/  IMAD R167, R27, R11, R4 ;  /* 0x0000000b1ba77224 */ /* 0x000fe200078e0204 */
[----:B------:R-:W-:Y:S01]  /*2660*/  IADD3.X R159, R153, UR13, RZ, P3, !PT ;  /* 0x0000000d999f7c10 */ /* 0x000fe20009ffe4ff */
[----:B------:R-:W-:Y:S02]  /*2670*/  @P2 IMAD.MOV.U32 R24, RZ, RZ, R156 ;  /* 0x000000ffff182224 */ /* 0x000fe400078e009c */
[----:B------:R-:W-:-:S05]  /*2680*/  @P2 IMAD.MOV.U32 R25, RZ, RZ, R157 ;  /* 0x000000ffff192224 */ /* 0x000fca00078e009d */
[----:B------:R2:W-:Y:S04]  /*2690*/  @P2 STG.E desc[UR16][R24.64+0x20], R167 ;  /* 0x000020a718002986 */ /* 0x0005e8000c101910 */
[----:B------:R-:W3:Y:S01]  /*26a0*/  @P5 LDG.E.LTC128B R163, desc[UR16][R158.64] ;  /* 0x000000109ea35981 */ /* 0x000ee2000c1e1920 */
[C---:B------:R-:W-:Y:S01]  /*26b0*/  IMAD.SHL.U32 R4, R20.reuse, 0x20, RZ ;  /* 0x0000002014047824 */ /* 0x040fe200078e00ff */
[----:B------:R-:W-:Y:S01]  /*26c0*/  SHF.L.U64.HI R6, R20, 0x5, R21 ;  /* 0x0000000514067819 */ /* 0x000fe20000010215 */
[----:B------:R-:W-:Y:S01]  /*26d0*/  BSSY B1, `(.L_x_37) ;  /* 0x000000c000017945 */ /* 0x000fe20003800000 */
[----:B------:R-:W-:Y:S02]  /*26e0*/  ISETP.GT.AND P3, PT, R5, 0x9, PT ;  /* 0x000000090500780c */ /* 0x000fe40003f64270 */
[----:B------:R-:W-:-:S02]  /*26f0*/  IADD3 R160, P6, R4, R22, RZ ;  /* 0x0000001604a07210 */ /* 0x000fc40007fde0ff */
[----:B------:R-:W-:-:S03]  /*2700*/  ISETP.GT.AND P2, PT, R166, RZ, P3 ;  /* 0x000000ffa600720c */ /* 0x000fc60001f44270 */
[----:B-1----:R-:W-:Y:S01]  /*2710*/  IMAD.X R161, R6, 0x1, R23, P6 ;  /* 0x0000000106a17824 */ /* 0x002fe200030e0617 */
[----:B------:R-:W-:-:S04]  /*2720*/  IADD3 R26, P6, R154, UR12, RZ ;  /* 0x0000000c9a1a7c10 */ /* 0x000fc8000ffde0ff */
[----:B------:R-:W-:Y:S01]  /*2730*/  IADD3.X R27, R155, UR13, RZ, P6, !PT ;  /* 0x0000000d9b1b7c10 */ /* 0x000fe2000b7fe4ff */
[----:B---3--:R-:W-:-:S04]  /*2740*/  IMAD R19, R163, R10, RZ ;  /* 0x0000000aa3137224 */ /* 0x008fc800078e02ff */
[----:B------:R-:W-:-:S05]  /*2750*/  IMAD R19, R28, R11, R19 ;  /* 0x0000000b1c137224 */ /* 0x000fca00078e0213 */
[----:B------:R2:W-:Y:S01]  /*2760*/  @P5 STG.E desc[UR16][R160.64], R19 ;  /* 0x00000013a0005986 */ /* 0x0005e2000c101910 */
[----:B------:R-:W-:Y:S05]  /*2770*/  @!P2 BRA `(.L_x_38) ;  /* 0x000000000004a947 */ /* 0x000fea0003800000 */
[----:B------:R1:W5:Y:S02]  /*2780*/  LDG.E.LTC128B R163, desc[UR16][R26.64] ;  /* 0x000000101aa37981 */ /* 0x000364000c1e1920 */
.L_x_38:
[----:B------:R-:W-:Y:S05]  /*2790*/  BSYNC B1 ;  /* 0x0000000000017941 */ /* 0x000fea0003800000 */
.L_x_37:
[----:B------:R-:W-:Y:S01]  /*27a0*/  UIADD3 UR10, UP0, UR12, 0x20, URZ ;  /* 0x000000200c0a7890 */ /* 0x000fe2000ff1e03f */
[----:B------:R-:W-:Y:S01]  /*27b0*/  ISETP.GT.AND P1, PT, R166, 0x8, P1 ;  /* 0x00000008a600780c */ /* 0x000fe20000f24270 */
[----:B-----5:R-:W-:Y:S01]  /*27c0*/  IMAD R20, R163, R10, RZ ;  /* 0x0000000aa3147224 */ /* 0x020fe200078e02ff */
[----:B--2---:R-:W-:Y:S01]  /*27d0*/  IADD3 R24, P5, R4, R156, RZ ;  /* 0x0000009c04187210 */ /* 0x004fe20007fbe0ff */
[----:B------:R-:W-:Y:S01]  /*27e0*/  UIADD3.X UR11, URZ, UR13, URZ, UP0, !UPT ;  /* 0x0000000d3f0b7290 */ /* 0x000fe200087fe43f */
[----:B------:R-:W-:Y:S01]  /*27f0*/  IMAD.MOV.U32 R167, RZ, RZ, R163 ;  /* 0x000000ffffa77224 */ /* 0x000fe200078e00a3 */
[----:B------:R-:W-:Y:S01]  /*2800*/  IADD3 R28, P6, R152, UR10, RZ ;  /* 0x0000000a981c7c10 */ /* 0x000fe2000ffde0ff */
[----:B------:R-:W-:Y:S02]  /*2810*/  IMAD R169, R29, R11, R20 ;  /* 0x0000000b1da97224 */ /* 0x000fe400078e0214 */
[----:B------:R-:W-:Y:S01]  /*2820*/  IMAD.X R25, R6, 0x1, R157, P5 ;  /* 0x0000000106197824 */ /* 0x000fe200028e069d */
[----:B------:R-:W-:-:S04]  /*2830*/  IADD3.X R29, R153, UR11, RZ, P6, !PT ;  /* 0x0000000b991d7c10 */ /* 0x000fc8000b7fe4ff */
[----:B------:R2:W-:Y:S04]  /*2840*/  @P2 STG.E desc[UR16][R24.64], R169 ;  /* 0x000000a918002986 */ /* 0x0005e8000c101910 */
[----:B------:R-:W3:Y:S01]  /*2850*/  @P1 LDG.E.LTC128B R167, desc[UR16][R28.64] ;  /* 0x000000101ca71981 */ /* 0x000ee2000c1e1920 */
[----:B------:R-:W-:Y:S01]  /*2860*/  IADD3 R20, P2, R4, 0x20, RZ ;  /* 0x0000002004147810 */ /* 0x000fe20007f5e0ff */
[----:B------:R-:W-:Y:S01]  /*2870*/  BSSY B1, `(.L_x_39) ;  /* 0x000000e000017945 */ /* 0x000fe20003800000 */
[----:B------:R-:W-:Y:S02]  /*2880*/  ISETP.GT.AND P5, PT, R166, 0x8, P3 ;  /* 0x00000008a600780c */ /* 0x000fe40001fa4270 */
[----:B------:R-:W-:Y:S01]  /*2890*/  IADD3 R22, P6, R20, R22, RZ ;  /* 0x0000001614167210 */ /* 0x000fe20007fde0ff */
[----:B------:R-:W-:Y:S01]  /*28a0*/  IMAD.X R19, RZ, RZ, R6, P2 ;  /* 0x000000ffff137224 */ /* 0x000fe200010e0606 */
[----:B------:R-:W-:-:S02]  /*28b0*/  IADD3 R152, P3, R154, UR10, RZ ;  /* 0x0000000a9a987c10 */ /* 0x000fc4000ff7e0ff */
[----:B------:R-:W-:Y:S01]  /*28c0*/  ISETP.GT.AND P2, PT, R5, 0x10, PT ;  /* 0x000000100500780c */ /* 0x000fe20003f44270 */
[----:B------:R-:W-:Y:S01]  /*28d0*/  IMAD.X R23, R19, 0x1, R23, P6 ;  /* 0x0000000113177824 */ /* 0x000fe200030e0617 */
[----:B------:R-:W-:Y:S02]  /*28e0*/  IADD3 R162, P6, R20, R156, RZ ;  /* 0x0000009c14a27210 */ /* 0x000fe40007fde0ff */
[----:B------:R-:W-:Y:S01]  /*28f0*/  IADD3.X R153, R155, UR11, RZ, P3, !PT ;  /* 0x0000000b9b997c10 */ /* 0x000fe20009ffe4ff */
[----:B---3--:R-:W-:-:S04]  /*2900*/  IMAD R21, R167, R10, RZ ;  /* 0x0000000aa7157224 */ /* 0x008fc800078e02ff */
[----:B------:R-:W-:-:S05]  /*2910*/  IMAD R21, R30, R11, R21 ;  /* 0x0000000b1e157224 */ /* 0x000fca00078e0215 */
[----:B------:R2:W-:Y:S01]  /*2920*/  @P1 STG.E desc[UR16][R22.64], R21 ;  /* 0x0000001516001986 */ /* 0x0005e2000c101910 */
[----:B------:R-:W-:Y:S05]  /*2930*/  @!P5 BRA `(.L_x_40) ;  /* 0x000000000004d947 */ /* 0x000fea0003800000 */
[----:B------:R3:W5:Y:S02]  /*2940*/  LDG.E.LTC128B R167, desc[UR16][R152.64] ;  /* 0x0000001098a77981 */ /* 0x000764000c1e1920 */
.L_x_40:
[----:B------:R-:W-:Y:S05]  /*2950*/  BSYNC B1 ;  /* 0x0000000000017941 */ /* 0x000fea0003800000 */
.L_x_39:
[----:B--2--5:R-:W-:Y:S01]  /*2960*/  IMAD R22, R167, R10, RZ ;  /* 0x0000000aa7167224 */ /* 0x024fe200078e02ff */
[----:B------:R-:W-:Y:S01]  /*2970*/  ISETP.GT.AND P3, PT, R166, RZ, P2 ;  /* 0x000000ffa600720c */ /* 0x000fe20001764270 */
[----:B------:R-:W-:Y:S01]  /*2980*/  IMAD.X R163, R19, 0x1, R157, P6 ;  /* 0x0000000113a37824 */ /* 0x000fe200030e069d */
[----:B------:R-:W-:Y:S01]  /*2990*/  IADD3 R30, P1, R158, UR12, RZ ;  /* 0x0000000c9e1e7c10 */ /* 0x000fe2000ff3e0ff */
[----:B------:R-:W-:Y:S01]  /*29a0*/  IMAD R21, R31, R11, R22 ;  /* 0x0000000b1f157224 */ /* 0x000fe200078e0216 */
[----:B------:R-:W-:Y:S01]  /*29b0*/  BSSY B1, `(.L_x_41) ;  /* 0x0000006000017945 */ /* 0x000fe20003800000 */
[----:B------:R-:W-:Y:S02]  /*29c0*/  IADD3 R28, P6, R160, R4, RZ ;  /* 0x00000004a01c7210 */ /* 0x000fe40007fde0ff */
[----:B------:R-:W-:Y:S01]  /*29d0*/  IADD3.X R31, R159, UR13, RZ, P1, !PT ;  /* 0x0000000d9f1f7c10 */ /* 0x000fe20008ffe4ff */
[----:B------:R2:W-:Y:S05]  /*29e0*/  @P5 STG.E desc[UR16][R162.64], R21 ;  /* 0x00000015a2005986 */ /* 0x0005ea000c101910 */
[----:B------:R-:W-:Y:S05]  /*29f0*/  @!P3 BRA `(.L_x_42) ;  /* 0x000000000004b947 */ /* 0x000fea0003800000 */
[----:B------:R4:W5:Y:S02]  /*2a00*/  LDG.E.LTC128B R167, desc[UR16][R30.64] ;  /* 0x000000101ea77981 */ /* 0x000964000c1e1920 */
.L_x_42:
[----:B------:R-:W-:Y:S05]  /*2a10*/  BSYNC B1 ;  /* 0x0000000000017941 */ /* 0x000fea0003800000 */
.L_x_41:
[----:B------:R-:W-:Y:S01]  /*2a20*/  ISETP.GT.AND P1, PT, R5, 0x11, PT ;  /* 0x000000110500780c */ /* 0x000fe20003f24270 */
[----:B--2--5:R-:W-:Y:S01]  /*2a30*/  IMAD R21, R167, R10, RZ ;  /* 0x0000000aa7157224 */ /* 0x024fe200078e02ff */
[----:B------:R-:W-:Y:S01]  /*2a40*/  BSSY B1, `(.L_x_43) ;  /* 0x000000a000017945 */ /* 0x000fe20003800000 */
[----:B------:R-:W-:Y:S01]  /*2a50*/  IMAD.X R29, R161, 0x1, R6, P6 ;  /* 0x00000001a11d7824 */ /* 0x000fe200030e0606 */
[----:B------:R-:W-:Y:S01]  /*2a60*/  ISETP.GT.AND P5, PT, R166, RZ, P1 ;  /* 0x000000ffa600720c */ /* 0x000fe20000fa4270 */
[----:B------:R-:W-:Y:S01]  /*2a70*/  IMAD R21, R32, R11, R21 ;  /* 0x0000000b20157224 */ /* 0x000fe200078e0215 */
[----:B------:R-:W-:-:S04]  /*2a80*/  IADD3 R22, P6, R24, R4, RZ ;  /* 0x0000000418167210 */ /* 0x000fc80007fde0ff */
[----:B------:R2:W-:Y:S01]  /*2a90*/  @P3 STG.E desc[UR16][R28.64], R21 ;  /* 0x000000151c003986 */ /* 0x0005e2000c101910 */
[----:B---3--:R-:W-:-:S04]  /*2aa0*/  IADD3 R152, P3, R26, UR12, RZ ;  /* 0x0000000c1a987c10 */ /* 0x008fc8000ff7e0ff */
[----:B------:R-:W-:Y:S02]  /*2ab0*/  IADD3.X R153, R27, UR13, RZ, P3, !PT ;  /* 0x0000000d1b997c10 */ /* 0x000fe40009ffe4ff */
[----:B------:R-:W-:Y:S07]  /*2ac0*/  @!P5 BRA `(.L_x_44) ;  /* 0x000000000004d947 */ /* 0x000fee0003800000 */
[----:B------:R3:W5:Y:S02]  /*2ad0*/  LDG.E.LTC128B R167, desc[UR16][R152.64] ;  /* 0x0000001098a77981 */ /* 0x000764000c1e1920 */
.L_x_44:
[----:B------:R-:W-:Y:S05]  /*2ae0*/  BSYNC B1 ;  /* 0x0000000000017941 */ /* 0x000fea0003800000 */
.L_x_43:
[----:B-----5:R-:W-:Y:S01]  /*2af0*/  IMAD R32, R167, R10, RZ ;  /* 0x0000000aa7207224 */ /* 0x020fe200078e02ff */
[----:B------:R-:W-:Y:S01]  /*2b00*/  ISETP.GT.AND P3, PT, R166, 0x8, P2 ;  /* 0x00000008a600780c */ /* 0x000fe20001764270 */
[----:B------:R-:W-:Y:S01]  /*2b10*/  IMAD.X R23, R25, 0x1, R6, P6 ;  /* 0x0000000119177824 */ /* 0x000fe200030e0606 */
[----:B------:R-:W-:Y:S01]  /*2b20*/  BSSY B1, `(.L_x_45) ;  /* 0x0000007000017945 */ /* 0x000fe20003800000 */
[----:B--2---:R-:W-:Y:S01]  /*2b30*/  IMAD R21, R33, R11, R32 ;  /* 0x0000000b21157224 */ /* 0x004fe200078e0220 */
[----:B------:R-:W-:-:S04]  /*2b40*/  IADD3 R32, P2, R158, UR10, RZ ;  /* 0x0000000a9e207c10 */ /* 0x000fc8000ff5e0ff */
[----:B------:R2:W-:Y:S01]  /*2b50*/  @P5 STG.E desc[UR16][R22.64], R21 ;  /* 0x0000001516005986 */ /* 0x0005e2000c101910 */
[----:B------:R-:W-:-:S04]  /*2b60*/  IADD3.X R33, R159, UR11, RZ, P2, !PT ;  /* 0x0000000b9f217c10 */ /* 0x000fc800097fe4ff */
[----:B------:R-:W-:Y:S05]  /*2b70*/  @!P3 BRA `(.L_x_46) ;  /* 0x000000000004b947 */ /* 0x000fea0003800000 */
[----:B------:R0:W5:Y:S02]  /*2b80*/  LDG.E.LTC128B R167, desc[UR16][R32.64] ;  /* 0x0000001020a77981 */ /* 0x000164000c1e1920 */
.L_x_46:
[----:B------:R-:W-:Y:S05]  /*2b90*/  BSYNC B1 ;  /* 0x0000000000017941 */ /* 0x000fea0003800000 */
.L_x_45:
[----:B0-----:R-:W-:Y:S01]  /*2ba0*/  IADD3 R32, P5, R20, R160, RZ ;  /* 0x000000a014207210 */ /* 0x001fe20007fbe0ff */
[----:B--2--5:R-:W-:Y:S01]  /*2bb0*/  IMAD R21, R167, R10, RZ ;  /* 0x0000000aa7157224 */ /* 0x024fe200078e02ff */
[----:B------:R-:W-:Y:S01]  /*2bc0*/  ISETP.GT.AND P1, PT, R166, 0x8, P1 ;  /* 0x00000008a600780c */ /* 0x000fe20000f24270 */
[----:B------:R-:W-:Y:S01]  /*2bd0*/  BSSY B1, `(.L_x_47) ;  /* 0x000000a000017945 */ /* 0x000fe20003800000 */
[----:B-1----:R-:W-:Y:S01]  /*2be0*/  IADD3 R26, P6, R26, UR10, RZ ;  /* 0x0000000a1a1a7c10 */ /* 0x002fe2000ffde0ff */
[----:B------:R-:W-:Y:S01]  /*2bf0*/  IMAD R21, R34, R11, R21 ;  /* 0x0000000b22157224 */ /* 0x000fe200078e0215 */
[----:B------:R-:W-:Y:S01]  /*2c00*/  ISETP.GT.AND P2, PT, R5, 0x18, PT ;  /* 0x000000180500780c */ /* 0x000fe20003f44270 */
[----:B------:R-:W-:Y:S01]  /*2c10*/  IMAD.X R33, R19, 0x1, R161, P5 ;  /* 0x0000000113217824 */ /* 0x000fe200028e06a1 */
[----:B------:R-:W-:Y:S02]  /*2c20*/  IADD3 R154, P5, R20, R24, RZ ;  /* 0x00000018149a7210 */ /* 0x000fe40007fbe0ff */
[----:B------:R-:W-:-:S02]  /*2c30*/  IADD3.X R27, R27, UR11, RZ, P6, !PT ;  /* 0x0000000b1b1b7c10 */ /* 0x000fc4000b7fe4ff */
[----:B------:R0:W-:Y:S03]  /*2c40*/  @P3 STG.E desc[UR16][R32.64], R21 ;  /* 0x0000001520003986 */ /* 0x0001e6000c101910 */
[----:B------:R-:W-:Y:S06]  /*2c50*/  @!P1 BRA `(.L_x_48) ;  /* 0x0000000000049947 */ /* 0x000fec0003800000 */
[----:B------:R1:W5:Y:S02]  /*2c60*/  LDG.E.LTC128B R167, desc[UR16][R26.64] ;  /* 0x000000101aa77981 */ /* 0x000364000c1e1920 */
.L_x_48:
[----:B------:R-:W-:Y:S05]  /*2c70*/  BSYNC B1 ;  /* 0x0000000000017941 */ /* 0x000fea0003800000 */
.L_x_47:
[----:B-----5:R-:W-:Y:S01]  /*2c80*/  IMAD R24, R167, R10, RZ ;  /* 0x0000000aa7187224 */ /* 0x020fe200078e02ff */
[----:B------:R-:W-:Y:S01]  /*2c90*/  ISETP.GT.AND P3, PT, R166, RZ, P2 ;  /* 0x000000ffa600720c */ /* 0x000fe20001764270 */
[----:B------:R-:W-:Y:S01]  /*2ca0*/  IMAD.X R155, R19, 0x1, R25, P5 ;  /* 0x00000001139b7824 */ /* 0x000fe200028e0619 */
[----:B0-----:R-:W-:Y:S01]  /*2cb0*/  IADD3 R32, P6, R30, UR12, RZ ;  /* 0x0000000c1e207c10 */ /* 0x001fe2000ffde0ff */
[----:B------:R-:W-:Y:S01]  /*2cc0*/  IMAD R35, R35, R11, R24 ;  /* 0x0000000b23237224 */ /* 0x000fe200078e0218 */
[----:B------:R-:W-:Y:S01]  /*2cd0*/  BSSY B1, `(.L_x_49) ;  /* 0x0000006000017945 */ /* 0x000fe20003800000 */
[----:B-1----:R-:W-:Y:S02]  /*2ce0*/  IADD3 R26, P5, R28, R4, RZ ;  /* 0x000000041c1a7210 */ /* 0x002fe40007fbe0ff */
[----:B------:R-:W-:Y:S01]  /*2cf0*/  IADD3.X R33, R31, UR13, RZ, P6, !PT ;  /* 0x0000000d1f217c10 */ /* 0x000fe2000b7fe4ff */
[----:B------:R0:W-:Y:S05]  /*2d00*/  @P1 STG.E desc[UR16][R154.64], R35 ;  /* 0x000000239a001986 */ /* 0x0001ea000c101910 */
[----:B------:R-:W-:Y:S05]  /*2d10*/  @!P3 BRA `(.L_x_50) ;  /* 0x000000000004b947 */ /* 0x000fea0003800000 */
[----:B------:R1:W5:Y:S02]  /*2d20*/  LDG.E.LTC128B R167, desc[UR16][R32.64] ;  /* 0x0000001020a77981 */ /* 0x000364000c1e1920 */
.L_x_50:
[----:B------:R-:W-:Y:S05]  /*2d30*/  BSYNC B1 ;  /* 0x0000000000017941 */ /* 0x000fea0003800000 */
.L_x_49:
[----:B------:R-:W-:Y:S01]  /*2d40*/  ISETP.GT.AND P1, PT, R5, 0x19, PT ;  /* 0x000000190500780c */ /* 0x000fe20003f24270 */
[----:B------:R-:W-:Y:S01]  /*2d50*/  IMAD.X R27, R29, 0x1, R6, P5 ;  /* 0x000000011d1b7824 */ /* 0x000fe200028e0606 */
[----:B------:R-:W-:Y:S01]  /*2d60*/  BSSY B1, `(.L_x_51) ;  /* 0x000000a000017945 */ /* 0x000fe20003800000 */
[----:B-----5:R-:W-:Y:S01]  /*2d70*/  IMAD R21, R167, R10, RZ ;  /* 0x0000000aa7157224 */ /* 0x020fe200078e02ff */
[----:B------:R-:W-:Y:S02]  /*2d80*/  ISETP.GT.AND P5, PT, R166, RZ, P1 ;  /* 0x000000ffa600720c */ /* 0x000fe40000fa4270 */
[----:B------:R-:W-:Y:S01]  /*2d90*/  IADD3 R24, P6, R22, R4, RZ ;  /* 0x0000000416187210 */ /* 0x000fe20007fde0ff */
[----:B------:R-:W-:-:S05]  /*2da0*/  IMAD R21, R36, R11, R21 ;  /* 0x0000000b24157224 */ /* 0x000fca00078e0215 */
[----:B------:R2:W-:Y:S01]  /*2db0*/  @P3 STG.E desc[UR16][R26.64], R21 ;  /* 0x000000151a003986 */ /* 0x0005e2000c101910 */
[----:B------:R-:W-:-:S04]  /*2dc0*/  IADD3 R34, P3, R152, UR12, RZ ;  /* 0x0000000c98227c10 */ /* 0x000fc8000ff7e0ff */
[----:B0-----:R-:W-:Y:S01]  /*2dd0*/  IADD3.X R35, R153, UR13, RZ, P3, !PT ;  /* 0x0000000d99237c10 */ /* 0x001fe20009ffe4ff */
[----:B------:R-:W-:Y:S08]  /*2de0*/  @!P5 BRA `(.L_x_52) ;  /* 0x000000000004d947 */ /* 0x000ff00003800000 */
[----:B------:R0:W5:Y:S02]  /*2df0*/  LDG.E.LTC128B R167, desc[UR16][R34.64] ;  /* 0x0000001022a77981 */ /* 0x000164000c1e1920 */
.L_x_52:
[----:B------:R-:W-:Y:S05]  /*2e00*/  BSYNC B1 ;  /* 0x0000000000017941 */ /* 0x000fea0003800000 */
.L_x_51:
[----:B-----5:R-:W-:Y:S01]  /*2e10*/  IMAD R36, R167, R10, RZ ;  /* 0x0000000aa7247224 */ /* 0x020fe200078e02ff */
[----:B------:R-:W-:Y:S01]  /*2e20*/  ISETP.GT.AND P3, PT, R166, 0x8, P2 ;  /* 0x00000008a600780c */ /* 0x000fe20001764270 */
[----:B------:R-:W-:Y:S01]  /*2e30*/  IMAD.X R25, R23, 0x1, R6, P6 ;  /* 0x0000000117197824 */ /* 0x000fe200030e0606 */
[----:B----4-:R-:W-:Y:S01]  /*2e40*/  IADD3 R30, P2, R30, UR10, RZ ;  /* 0x0000000a1e1e7c10 */ /* 0x010fe2000ff5e0ff */
[----:B------:R-:W-:Y:S01]  /*2e50*/  IMAD R37, R37, R11, R36 ;  /* 0x0000000b25257224 */ /* 0x000fe200078e0224 */
[----:B------:R-:W-:Y:S02]  /*2e60*/  BSSY B1, `(.L_x_53) ;  /* 0x0000005000017945 */ /* 0x000fe40003800000 */
[----:B------:R-:W-:Y:S02]  /*2e70*/  IADD3.X R31, R31, UR11, RZ, P2, !PT ;  /* 0x0000000b1f1f7c10 */ /* 0x000fe400097fe4ff */
[----:B------:R4:W-:Y:S05]  /*2e80*/  @P5 STG.E desc[UR16][R24.64], R37 ;  /* 0x0000002518005986 */ /* 0x0009ea000c101910 */
[----:B------:R-:W-:Y:S05]  /*2e90*/  @!P3 BRA `(.L_x_54) ;  /* 0x000000000004b947 */ /* 0x000fea0003800000 */
[----:B------:R0:W5:Y:S02]  /*2ea0*/  LDG.E.LTC128B R167, desc[UR16][R30.64] ;  /* 0x000000101ea77981 */ /* 0x000164000c1e1920 */
.L_x_54:
[----:B------:R-:W-:Y:S05]  /*2eb0*/  BSYNC B1 ;  /* 0x0000000000017941 */ /* 0x000fea0003800000 */
.L_x_53:
[----:B------:R-:W-:Y:S01]  /*2ec0*/  IADD3 R28, P5, R28, R20, RZ ;  /* 0x000000141c1c7210 */ /* 0x000fe20007fbe0ff */
[----:B--2--5:R-:W-:Y:S01]  /*2ed0*/  IMAD R21, R167, R10, RZ ;  /* 0x0000000aa7157224 */ /* 0x024fe200078e02ff */
[----:B------:R-:W-:Y:S01]  /*2ee0*/  ISETP.GT.AND P1, PT, R166, 0x8, P1 ;  /* 0x00000008a600780c */ /* 0x000fe20000f24270 */
[----:B------:R-:W-:Y:S01]  /*2ef0*/  BSSY B1, `(.L_x_55) ;  /* 0x000000a000017945 */ /* 0x000fe20003800000 */
[----:B0-----:R-:W-:Y:S01]  /*2f00*/  IADD3 R30, P6, R152, UR10, RZ ;  /* 0x0000000a981e7c10 */ /* 0x001fe2000ffde0ff */
        /* <DEDUP_REMOVED lines=8> */
.L_x_56:
[----:B------:R-:W-:Y:S05]  /*2f90*/  BSYNC B1 ;  /* 0x0000000000017941 */ /* 0x000fea0003800000 */
.L_x_55:
[----:B-----5:R-:W-:Y:S01]  /*2fa0*/  IMAD R22, R167, R10, RZ ;  /* 0x0000000aa7167224 */ /* 0x020fe200078e02ff */
[----:B------:R-:W-:Y:S01]  /*2fb0*/  ISETP.GT.AND P3, PT, R166, RZ, P2 ;  /* 0x000000ffa600720c */ /* 0x000fe20001764270 */
[----:B----4-:R-:W-:Y:S01]  /*2fc0*/  IMAD.X R37, R23, 0x1, R19, P5 ;  /* 0x0000000117257824 */ /* 0x010fe200028e0613 */
[----:B------:R-:W-:Y:S01]  /*2fd0*/  IADD3 R38, P6, R32, UR12, RZ ;  /* 0x0000000c20267c10 */ /* 0x000fe2000ffde0ff */
[----:B0-----:R-:W-:Y:S01]  /*2fe0*/  IMAD R21, R39, R11, R22 ;  /* 0x0000000b27157224 */ /* 0x001fe200078e0216 */
[----:B------:R-:W-:Y:S01]  /*2ff0*/  BSSY B1, `(.L_x_57) ;  /* 0x0000006000017945 */ /* 0x000fe20003800000 */
[----:B------:R-:W-:Y:S02]  /*3000*/  IADD3 R28, P5, R26, R4, RZ ;  /* 0x000000041a1c7210 */ /* 0x000fe40007fbe0ff */
[----:B------:R-:W-:Y:S01]  /*3010*/  IADD3.X R39, R33, UR13, RZ, P6, !PT ;  /* 0x0000000d21277c10 */ /* 0x000fe2000b7fe4ff */
[----:B------:R0:W-:Y:S05]  /*3020*/  @P1 STG.E desc[UR16][R36.64], R21 ;  /* 0x0000001524001986 */ /* 0x0001ea000c101910 */
[----:B------:R-:W-:Y:S05]  /*3030*/  @!P3 BRA `(.L_x_58) ;  /* 0x000000000004b947 */ /* 0x000fea0003800000 */
[----:B------:R4:W5:Y:S02]  /*3040*/  LDG.E.LTC128B R167, desc[UR16][R38.64] ;  /* 0x0000001026a77981 */ /* 0x000964000c1e1920 */
.L_x_58:
[----:B------:R-:W-:Y:S05]  /*3050*/  BSYNC B1 ;  /* 0x0000000000017941 */ /* 0x000fea0003800000 */
.L_x_57:
[----:B------:R-:W-:Y:S01]  /*3060*/  ISETP.GT.AND P1, PT, R5, 0x21, PT ;  /* 0x000000210500780c */ /* 0x000fe20003f24270 */
[----:B------:R-:W-:Y:S01]  /*3070*/  IMAD.X R29, R27, 0x1, R6, P5 ;  /* 0x000000011b1d7824 */ /* 0x000fe200028e0606 */
[----:B------:R-:W-:Y:S01]  /*3080*/  BSSY B1, `(.L_x_59) ;  /* 0x000000a000017945 */ /* 0x000fe20003800000 */
[----:B0----5:R-:W-:Y:S01]  /*3090*/  IMAD R21, R167, R10, RZ ;  /* 0x0000000aa7157224 */ /* 0x021fe200078e02ff */
[----:B------:R-:W-:Y:S02]  /*30a0*/  ISETP.GT.AND P5, PT, R166, RZ, P1 ;  /* 0x000000ffa600720c */ /* 0x000fe40000fa4270 */
[----:B------:R-:W-:Y:S01]  /*30b0*/  IADD3 R22, P6, R24, R4, RZ ;  /* 0x0000000418167210 */ /* 0x000fe20007fde0ff */
[----:B------:R-:W-:-:S05]  /*30c0*/  IMAD R21, R40, R11, R21 ;  /* 0x0000000b28157224 */ /* 0x000fca00078e0215 */
[----:B------:R0:W-:Y:S01]  /*30d0*/  @P3 STG.E desc[UR16][R28.64], R21 ;  /* 0x000000151c003986 */ /* 0x0001e2000c101910 */
[----:B--2---:R-:W-:-:S04]  /*30e0*/  IADD3 R30, P3, R34, UR12, RZ ;  /* 0x0000000c221e7c10 */ /* 0x004fc8000ff7e0ff */
[----:B------:R-:W-:Y:S01]  /*30f0*/  IADD3.X R31, R35, UR13, RZ, P3, !PT ;  /* 0x0000000d231f7c10 */ /* 0x000fe20009ffe4ff */
[----:B------:R-:W-:Y:S08]  /*3100*/  @!P5 BRA `(.L_x_60) ;  /* 0x000000000004d947 */ /* 0x000ff00003800000 */
[----:B------:R2:W5:Y:S02]  /*3110*/  LDG.E.LTC128B R167, desc[UR16][R30.64] ;  /* 0x000000101ea77981 */ /* 0x000564000c1e1920 */
.L_x_60:
[----:B------:R-:W-:Y:S05]  /*3120*/  BSYNC B1 ;  /* 0x0000000000017941 */ /* 0x000fea0003800000 */
.L_x_59:
[----:B-----5:R-:W-:Y:S01]  /*3130*/  IMAD R36, R167, R10, RZ ;  /* 0x0000000aa7247224 */ /* 0x020fe200078e02ff */
[----:B------:R-:W-:Y:S01]  /*3140*/  ISETP.GT.AND P3, PT, R166, 0x8, P2 ;  /* 0x00000008a600780c */ /* 0x000fe20001764270 */
[----:B------:R-:W-:Y:S01]  /*3150*/  IMAD.X R23, R25, 0x1, R6, P6 ;  /* 0x0000000119177824 */ /* 0x000fe200030e0606 */
[----:B-1----:R-:W-:Y:S01]  /*3160*/  IADD3 R32, P2, R32, UR10, RZ ;  /* 0x0000000a20207c10 */ /* 0x002fe2000ff5e0ff */
[----:B------:R-:W-:Y:S01]  /*3170*/  IMAD R41, R41, R11, R36 ;  /* 0x0000000b29297224 */ /* 0x000fe200078e0224 */
[----:B------:R-:W-:Y:S02]  /*3180*/  BSSY B1, `(.L_x_61) ;  /* 0x0000005000017945 */ /* 0x000fe40003800000 */
[----:B------:R-:W-:Y:S02]  /*3190*/  IADD3.X R33, R33, UR11, RZ, P2, !PT ;  /* 0x0000000b21217c10 */ /* 0x000fe400097fe4ff */
[----:B------:R1:W-:Y:S05]  /*31a0*/  @P5 STG.E desc[UR16][R22.64], R41 ;  /* 0x0000002916005986 */ /* 0x0003ea000c101910 */
[----:B------:R-:W-:Y:S05]  /*31b0*/  @!P3 BRA `(.L_x_62) ;  /* 0x000000000004b947 */ /* 0x000fea0003800000 */
[----:B------:R0:W5:Y:S02]  /*31c0*/  LDG.E.LTC128B R167, desc[UR16][R32.64] ;  /* 0x0000001020a77981 */ /* 0x000164000c1e1920 */
.L_x_62:
[----:B------:R-:W-:Y:S05]  /*31d0*/  BSYNC B1 ;  /* 0x0000000000017941 */ /* 0x000fea0003800000 */
.L_x_61:
[----:B------:R-:W-:Y:S01]  /*31e0*/  IADD3 R26, P5, R26, R20, RZ ;  /* 0x000000141a1a7210 */ /* 0x000fe20007fbe0ff */
[----:B0----5:R-:W-:Y:S01]  /*31f0*/  IMAD R21, R167, R10, RZ ;  /* 0x0000000aa7157224 */ /* 0x021fe200078e02ff */
[----:B------:R-:W-:Y:S01]  /*3200*/  ISETP.GT.AND P1, PT, R166, 0x8, P1 ;  /* 0x00000008a600780c */ /* 0x000fe20000f24270 */
[----:B------:R-:W-:Y:S01]  /*3210*/  BSSY B1, `(.L_x_63) ;  /* 0x000000a000017945 */ /* 0x000fe20003800000 */
[----:B------:R-:W-:Y:S01]  /*3220*/  IADD3 R32, P6, R34, UR10, RZ ;  /* 0x0000000a22207c10 */ /* 0x000fe2000ffde0ff */
        /* <DEDUP_REMOVED lines=8> */
.L_x_64:
[----:B------:R-:W-:Y:S05]  /*32b0*/  BSYNC B1 ;  /* 0x0000000000017941 */ /* 0x000fea0003800000 */
.L_x_63:
[----:B-----5:R-:W-:Y:S01]  /*32c0*/  IMAD R24, R167, R10, RZ ;  /* 0x0000000aa7187224 */ /* 0x020fe200078e02ff */
[----:B------:R-:W-:Y:S01]  /*32d0*/  ISETP.GT.AND P3, PT, R166, RZ, P2 ;  /* 0x000000ffa600720c */ /* 0x000fe20001764270 */
[----:B------:R-:W-:Y:S01]  /*32e0*/  IMAD.X R37, R25, 0x1, R19, P5 ;  /* 0x0000000119257824 */ /* 0x000fe200028e0613 */
[----:B0-----:R-:W-:Y:S01]  /*32f0*/  IADD3 R32, P6, R38, UR12, RZ ;  /* 0x0000000c26207c10 */ /* 0x001fe2000ffde0ff */
[----:B------:R-:W-:Y:S01]  /*3300*/  IMAD R43, R43, R11, R24 ;  /* 0x0000000b2b2b7224 */ /* 0x000fe200078e0218 */
[----:B------:R-:W-:Y:S01]  /*3310*/  BSSY B1, `(.L_x_65) ;  /* 0x0000006000017945 */ /* 0x000fe20003800000 */
[----:B------:R-:W-:Y:S02]  /*3320*/  IADD3 R26, P5, R28, R4, RZ ;  /* 0x000000041c1a7210 */ /* 0x000fe40007fbe0ff */
[----:B------:R-:W-:Y:S01]  /*3330*/  IADD3.X R33, R39, UR13, RZ, P6, !PT ;  /* 0x0000000d27217c10 */ /* 0x000fe2000b7fe4ff */
[----:B------:R0:W-:Y:S05]  /*3340*/  @P1 STG.E desc[UR16][R36.64], R43 ;  /* 0x0000002b24001986 */ /* 0x0001ea000c101910 */
[----:B------:R-:W-:Y:S05]  /*3350*/  @!P3 BRA `(.L_x_66) ;  /* 0x000000000004b947 */ /* 0x000fea0003800000 */
[----:B------:R0:W5:Y:S02]  /*3360*/  LDG.E.LTC128B R167, desc[UR16][R32.64] ;  /* 0x0000001020a77981 */ /* 0x000164000c1e1920 */
.L_x_66:
[----:B------:R-:W-:Y:S05]  /*3370*/  BSYNC B1 ;  /* 0x0000000000017941 */ /* 0x000fea0003800000 */
.L_x_65:
        /* <DEDUP_REMOVED lines=9> */
[----:B------:R-:W-:Y:S01]  /*3410*/  IADD3.X R35, R31, UR13, RZ, P3, !PT ;  /* 0x0000000d1f237c10 */ /* 0x000fe20009ffe4ff */
[----:B------:R-:W-:Y:S08]  /*3420*/  @!P5 BRA `(.L_x_68) ;  /* 0x000000000004d947 */ /* 0x000ff00003800000 */
[----:B------:R0:W5:Y:S02]  /*3430*/  LDG.E.LTC128B R167, desc[UR16][R34.64] ;  /* 0x0000001022a77981 */ /* 0x000164000c1e1920 */
.L_x_68:
[----:B------:R-:W-:Y:S05]  /*3440*/  BSYNC B1 ;  /* 0x0000000000017941 */ /* 0x000fea0003800000 */
.L_x_67:
[----:B0----5:R-:W-:Y:S01]  /*3450*/  IMAD R36, R167, R10, RZ ;  /* 0x0000000aa7247224 */ /* 0x021fe200078e02ff */
[----:B------:R-:W-:Y:S01]  /*3460*/  ISETP.GT.AND P3, PT, R166, 0x8, P2 ;  /* 0x00000008a600780c */ /* 0x000fe20001764270 */
[----:B------:R-:W-:Y:S01]  /*3470*/  IMAD.X R25, R23, 0x1, R6, P6 ;  /* 0x0000000117197824 */ /* 0x000fe200030e0606 */
[----:B------:R-:W-:Y:S01]  /*3480*/  BSSY B1, `(.L_x_69) ;  /* 0x0000007000017945 */ /* 0x000fe20003800000 */
[----:B------:R-:W-:Y:S01]  /*3490*/  IMAD R45, R45, R11, R36 ;  /* 0x0000000b2d2d7224 */ /* 0x000fe200078e0224 */
[----:B------:R-:W-:-:S04]  /*34a0*/  IADD3 R36, P2, R38, UR10, RZ ;  /* 0x0000000a26247c10 */ /* 0x000fc8000ff5e0ff */
[----:B------:R0:W-:Y:S01]  /*34b0*/  @P5 STG.E desc[UR16][R24.64], R45 ;  /* 0x0000002d18005986 */ /* 0x0001e2000c101910 */
[----:B------:R-:W-:-:S04]  /*34c0*/  IADD3.X R37, R39, UR11, RZ, P2, !PT ;  /* 0x0000000b27257c10 */ /* 0x000fc800097fe4ff */
[----:B------:R-:W-:Y:S05]  /*34d0*/  @!P3 BRA `(.L_x_70) ;  /* 0x000000000004b947 */ /* 0x000fea0003800000 */
[----:B------:R0:W5:Y:S02]  /*34e0*/  LDG.E.LTC128B R167, desc[UR16][R36.64] ;  /* 0x0000001024a77981 */ /* 0x000164000c1e1920 */
.L_x_70:
[----:B------:R-:W-:Y:S05]  /*34f0*/  BSYNC B1 ;  /* 0x0000000000017941 */ /* 0x000fea0003800000 */
.L_x_69:
[----:B------:R-:W-:Y:S01]  /*3500*/  IADD3 R28, P5, R28, R20, RZ ;  /* 0x000000141c1c7210 */ /* 0x000fe20007fbe0ff */
[----:B-----5:R-:W-:Y:S01]  /*3510*/  IMAD R21, R167, R10, RZ ;  /* 0x0000000aa7157224 */ /* 0x020fe200078e02ff */
[----:B------:R-:W-:Y:S01]  /*3520*/  ISETP.GT.AND P1, PT, R166, 0x8, P1 ;  /* 0x00000008a600780c */ /* 0x000fe20000f24270 */
[----:B------:R-:W-:Y:S01]  /*3530*/  BSSY B1, `(.L_x_71) ;  /* 0x000000a000017945 */ /* 0x000fe20003800000 */
[----:B--2---:R-:W-:Y:S01]  /*3540*/  IADD3 R30, P6, R30, UR10, RZ ;  /* 0x0000000a1e1e7c10 */ /* 0x004fe2000ffde0ff */
[----:B------:R-:W-:Y:S01]  /*3550*/  IMAD R21, R46, R11, R21 ;  /* 0x0000000b2e157224 */ /* 0x000fe200078e0215 */
[----:B------:R-:W-:Y:S01]  /*3560*/  ISETP.GT.AND P2, PT, R5, 0x30, PT ;  /* 0x000000300500780c */ /* 0x000fe20003f44270 */
[----:B------:R-:W-:Y:S01]  /*3570*/  IMAD.X R29, R29, 0x1, R19, P5 ;  /* 0x000000011d1d7824 */ /* 0x000fe200028e0613 */
[----:B0-----:R-:W-:Y:S02]  /*3580*/  IADD3 R36, P5, R22, R20, RZ ;  /* 0x0000001416247210 */ /* 0x001fe40007fbe0ff */
[----:B------:R-:W-:-:S02]  /*3590*/  IADD3.X R31, R31, UR11, RZ, P6, !PT ;  /* 0x0000000b1f1f7c10 */ /* 0x000fc4000b7fe4ff */
[----:B------:R0:W-:Y:S03]  /*35a0*/  @P3 STG.E desc[UR16][R28.64], R21 ;  /* 0x000000151c003986 */ /* 0x0001e6000c101910 */
[----:B------:R-:W-:Y:S06]  /*35b0*/  @!P1 BRA `(.L_x_72) ;  /* 0x0000000000049947 */ /* 0x000fec0003800000 */
[----:B------:R2:W5:Y:S02]  /*35c0*/  LDG.E.LTC128B R167, desc[UR16][R30.64] ;  /* 0x000000101ea77981 */ /* 0x000564000c1e1920 */
.L_x_72:
[----:B------:R-:W-:Y:S05]  /*35d0*/  BSYNC B1 ;  /* 0x0000000000017941 */ /* 0x000fea0003800000 */
.L_x_71:
[----:B-1---5:R-:W-:Y:S01]  /*35e0*/  IMAD R22, R167, R10, RZ ;  /* 0x0000000aa7167224 */ /* 0x022fe200078e02ff */
[----:B------:R-:W-:Y:S01]  /*35f0*/  ISETP.GT.AND P3, PT, R166, RZ, P2 ;  /* 0x000000ffa600720c */ /* 0x000fe20001764270 */
[----:B------:R-:W-:Y:S01]  /*3600*/  IMAD.X R37, R23, 0x1, R19, P5 ;  /* 0x0000000117257824 */ /* 0x000fe200028e0613 */
[----:B0-----:R-:W-:Y:S01]  /*3610*/  IADD3 R28, P6, R32, UR12, RZ ;  /* 0x0000000c201c7c10 */ /* 0x001fe2000ffde0ff */
[----:B------:R-:W-:Y:S01]  /*3620*/  IMAD R47, R47, R11, R22 ;  /* 0x0000000b2f2f7224 */ /* 0x000fe200078e0216 */
[----:B------:R-:W-:Y:S01]  /*3630*/  BSSY B1, `(.L_x_73) ;  /* 0x0000006000017945 */ /* 0x000fe20003800000 */
[----:B--2---:R-:W-:Y:S02]  /*3640*/  IADD3 R30, P5, R26, R4, RZ ;  /* 0x000000041a1e7210 */ /* 0x004fe40007fbe0ff */
[----:B------:R-:W-:Y:S01]  /*3650*/  IADD3.X R29, R33, UR13, RZ, P6, !PT ;  /* 0x0000000d211d7c10 */ /* 0x000fe2000b7fe4ff */
[----:B------:R0:W-:Y:S05]  /*3660*/  @P1 STG.E desc[UR16][R36.64], R47 ;  /* 0x0000002f24001986 */ /* 0x0001ea000c101910 */
[----:B------:R-:W-:Y:S05]  /*3670*/  @!P3 BRA `(.L_x_74) ;  /* 0x000000000004b947 */ /* 0x000fea0003800000 */
[----:B------:R1:W5:Y:S02]  /*3680*/  LDG.E.LTC128B R167, desc[UR16][R28.64] ;  /* 0x000000101ca77981 */ /* 0x000364000c1e1920 */
.L_x_74:
[----:B------:R-:W-:Y:S05]  /*3690*/  BSYNC B1 ;  /* 0x0000000000017941 */ /* 0x000fea0003800000 */
.L_x_73:
        /* <DEDUP_REMOVED lines=8> */
[----:B0-----:R-:W-:-:S04]  /*3720*/  IADD3 R36, P3, R34, UR12, RZ ;  /* 0x0000000c22247c10 */ /* 0x001fc8000ff7e0ff */
[----:B------:R-:W-:Y:S01]  /*3730*/  IADD3.X R37, R35, UR13, RZ, P3, !PT ;  /* 0x0000000d23257c10 */ /* 0x000fe20009ffe4ff */
[----:B------:R-:W-:Y:S08]  /*3740*/  @!P5 BRA `(.L_x_76) ;  /* 0x000000000004d947 */ /* 0x000ff00003800000 */
[----:B------:R0:W5:Y:S02]  /*3750*/  LDG.E.LTC128B R167, desc[UR16][R36.64] ;  /* 0x0000001024a77981 */ /* 0x000164000c1e1920 */
.L_x_76:
[----:B------:R-:W-:Y:S05]  /*3760*/  BSYNC B1 ;  /* 0x0000000000017941 */ /* 0x000fea0003800000 */
.L_x_75:
[----:B----45:R-:W-:Y:S01]  /*3770*/  IMAD R38, R167, R10, RZ ;  /* 0x0000000aa7267224 */ /* 0x030fe200078e02ff */
[----:B------:R-:W-:Y:S01]  /*3780*/  ISETP.GT.AND P3, PT, R166, 0x8, P2 ;  /* 0x00000008a600780c */ /* 0x000fe20001764270 */
[----:B------:R-:W-:Y:S01]  /*3790*/  IMAD.X R23, R25, 0x1, R6, P6 ;  /* 0x0000000119177824 */ /* 0x000fe200030e0606 */
[----:B------:R-:W-:Y:S01]  /*37a0*/  IADD3 R32, P2, R32, UR10, RZ ;  /* 0x0000000a20207c10 */ /* 0x000fe2000ff5e0ff */
[----:B------:R-:W-:Y:S01]  /*37b0*/  IMAD R49, R49, R11, R38 ;  /* 0x0000000b31317224 */ /* 0x000fe200078e0226 */
[----:B------:R-:W-:Y:S02]  /*37c0*/  BSSY B1, `(.L_x_77) ;  /* 0x0000005000017945 */ /* 0x000fe40003800000 */
[----:B------:R-:W-:Y:S02]  /*37d0*/  IADD3.X R33, R33, UR11, RZ, P2, !PT ;  /* 0x0000000b21217c10 */ /* 0x000fe400097fe4ff */
[----:B------:R4:W-:Y:S05]  /*37e0*/  @P5 STG.E desc[UR16][R22.64], R49 ;  /* 0x0000003116005986 */ /* 0x0009ea000c101910 */
[----:B------:R-:W-:Y:S05]  /*37f0*/  @!P3 BRA `(.L_x_78) ;  /* 0x000000000004b947 */ /* 0x000fea0003800000 */
[----:B------:R0:W5:Y:S02]  /*3800*/  LDG.E.LTC128B R167, desc[UR16][R32.64] ;  /* 0x0000001020a77981 */ /* 0x000164000c1e1920 */
.L_x_78:
[----:B------:R-:W-:Y:S05]  /*3810*/  BSYNC B1 ;  /* 0x0000000000017941 */ /* 0x000fea0003800000 */
.L_x_77:
        /* <DEDUP_REMOVED lines=13> */
.L_x_80:
[----:B------:R-:W-:Y:S05]  /*38f0*/  BSYNC B1 ;  /* 0x0000000000017941 */ /* 0x000fea0003800000 */
.L_x_79:
[----:B-----5:R-:W-:Y:S01]  /*3900*/  IMAD R24, R167, R10, RZ ;  /* 0x0000000aa7187224 */ /* 0x020fe200078e02ff */
[----:B------:R-:W-:Y:S01]  /*3910*/  ISETP.GT.AND P3, PT, R166, RZ, P2 ;  /* 0x000000ffa600720c */ /* 0x000fe20001764270 */
[----:B------:R-:W-:Y:S01]  /*3920*/  IMAD.X R39, R25, 0x1, R19, P5 ;  /* 0x0000000119277824 */ /* 0x000fe200028e0613 */
[----:B------:R-:W-:Y:S01]  /*3930*/  BSSY B1, `(.L_x_81) ;  /* 0x0000008000017945 */ /* 0x000fe20003800000 */
[----:B------:R-:W-:Y:S01]  /*3940*/  IMAD R51, R51, R11, R24 ;  /* 0x0000000b33337224 */ /* 0x000fe200078e0218 */
[----:B------:R-:W-:Y:S02]  /*3950*/  IADD3 R24, P6, R28, UR12, RZ ;  /* 0x0000000c1c187c10 */ /* 0x000fe4000ffde0ff */
[----:B0-----:R-:W-:Y:S02]  /*3960*/  IADD3 R26, P5, R30, R4, RZ ;  /* 0x000000041e1a7210 */ /* 0x001fe40007fbe0ff */
[----:B------:R0:W-:Y:S01]  /*3970*/  @P1 STG.E desc[UR16][R38.64], R51 ;  /* 0x0000003326001986 */ /* 0x0001e2000c101910 */
[----:B------:R-:W-:-:S04]  /*3980*/  IADD3.X R25, R29, UR13, RZ, P6, !PT ;  /* 0x0000000d1d197c10 */ /* 0x000fc8000b7fe4ff */
[----:B------:R-:W-:Y:S06]  /*3990*/  @!P3 BRA `(.L_x_82) ;  /* 0x000000000004b947 */ /* 0x000fec0003800000 */
[----:B------:R0:W5:Y:S02]  /*39a0*/  LDG.E.LTC128B R167, desc[UR16][R24.64] ;  /* 0x0000001018a77981 */ /* 0x000164000c1e1920 */
.L_x_82:
[----:B------:R-:W-:Y:S05]  /*39b0*/  BSYNC B1 ;  /* 0x0000000000017941 */ /* 0x000fea0003800000 */
.L_x_81:
        /* <DEDUP_REMOVED lines=12> */
.L_x_84:
[----:B------:R-:W-:Y:S05]  /*3a80*/  BSYNC B1 ;  /* 0x0000000000017941 */ /* 0x000fea0003800000 */
.L_x_83:
[----:B0----5:R-:W-:Y:S01]  /*3a90*/  IMAD R38, R167, R10, RZ ;  /* 0x0000000aa7267224 */ /* 0x021fe200078e02ff */
        /* <DEDUP_REMOVED lines=9> */
.L_x_86:
[----:B------:R-:W-:Y:S05]  /*3b30*/  BSYNC B1 ;  /* 0x0000000000017941 */ /* 0x000fea0003800000 */
.L_x_85:
[----:B-1----:R-:W-:Y:S01]  /*3b40*/  IADD3 R28, P5, R30, R20, RZ ;  /* 0x000000141e1c7210 */ /* 0x002fe20007fbe0ff */
[----:B-----5:R-:W-:Y:S01]  /*3b50*/  IMAD R21, R167, R10, RZ ;  /* 0x0000000aa7157224 */ /* 0x020fe200078e02ff */
        /* <DEDUP_REMOVED lines=11> */
.L_x_88:
[----:B------:R-:W-:Y:S05]  /*3c10*/  BSYNC B1 ;  /* 0x0000000000017941 */ /* 0x000fea0003800000 */
.L_x_87:
[----:B----45:R-:W-:Y:S01]  /*3c20*/  IMAD R22, R167, R10, RZ ;  /* 0x0000000aa7167224 */ /* 0x030fe200078e02ff */
[----:B------:R-:W-:Y:S01]  /*3c30*/  ISETP.GT.AND P3, PT, R166, RZ, P2 ;  /* 0x000000ffa600720c */ /* 0x000fe20001764270 */
[----:B------:R-:W-:Y:S01]  /*3c40*/  IMAD.X R39, R23, 0x1, R19, P5 ;  /* 0x0000000117277824 */ /* 0x000fe200028e0613 */
[----:B------:R-:W-:Y:S01]  /*3c50*/  BSSY B1, `(.L_x_89) ;  /* 0x0000008000017945 */ /* 0x000fe20003800000 */
[----:B------:R-:W-:Y:S01]  /*3c60*/  IMAD R55, R55, R11, R22 ;  /* 0x0000000b37377224 */ /* 0x000fe200078e0216 */
[----:B------:R-:W-:Y:S02]  /*3c70*/  IADD3 R22, P6, R24, UR12, RZ ;  /* 0x0000000c18167c10 */ /* 0x000fe4000ffde0ff */
[----:B-1----:R-:W-:Y:S02]  /*3c80*/  IADD3 R28, P5, R26, R4, RZ ;  /* 0x000000041a1c7210 */ /* 0x002fe40007fbe0ff */
[----:B------:R1:W-:Y:S01]  /*3c90*/  @P1 STG.E desc[UR16][R38.64], R55 ;  /* 0x0000003726001986 */ /* 0x0003e2000c101910 */
[----:B------:R-:W-:-:S04]  /*3ca0*/  IADD3.X R23, R25, UR13, RZ, P6, !PT ;  /* 0x0000000d19177c10 */ /* 0x000fc8000b7fe4ff */
[----:B------:R-:W-:Y:S06]  /*3cb0*/  @!P3 BRA `(.L_x_90) ;  /* 0x000000000004b947 */ /* 0x000fec0003800000 */
[----:B------:R4:W5:Y:S02]  /*3cc0*/  LDG.E.LTC128B R167, desc[UR16][R22.64] ;  /* 0x0000001016a77981 */ /* 0x000964000c1e1920 */
.L_x_90:
[----:B------:R-:W-:Y:S05]  /*3cd0*/  BSYNC B1 ;  /* 0x0000000000017941 */ /* 0x000fea0003800000 */
.L_x_89:
        /* <DEDUP_REMOVED lines=12> */
.L_x_92:
[----:B------:R-:W-:Y:S05]  /*3da0*/  BSYNC B1 ;  /* 0x0000000000017941 */ /* 0x000fea0003800000 */
.L_x_91:
[----:B-1---5:R-:W-:Y:S01]  /*3db0*/  IMAD R38, R167, R10, RZ ;  /* 0x0000000aa7267224 */ /* 0x022fe200078e02ff */
        /* <DEDUP_REMOVED lines=9> */
.L_x_94:
[----:B------:R-:W-:Y:S05]  /*3e50*/  BSYNC B1 ;  /* 0x0000000000017941 */ /* 0x000fea0003800000 */
.L_x_93:
[----:B0-----:R-:W-:Y:S01]  /*3e60*/  IADD3 R24, P5, R26, R20, RZ ;  /* 0x000000141a187210 */ /* 0x001fe20007fbe0ff */
        /* <DEDUP_REMOVED lines=12> */
.L_x_96:
[----:B------:R-:W-:Y:S05]  /*3f30*/  BSYNC B1 ;  /* 0x0000000000017941 */ /* 0x000fea0003800000 */
.L_x_95:
[----:B0----5:R-:W-:Y:S01]  /*3f40*/  IMAD R24, R167, R10, RZ ;  /* 0x0000000aa7187224 */ /* 0x021fe200078e02ff */
[----:B------:R-:W-:Y:S01]  /*3f50*/  ISETP.GT.AND P3, PT, R166, RZ, P2 ;  /* 0x000000ffa600720c */ /* 0x000fe20001764270 */
[----:B------:R-:W-:Y:S01]  /*3f60*/  IMAD.X R39, R35, 0x1, R19, P5 ;  /* 0x0000000123277824 */ /* 0x000fe200028e0613 */
[----:B------:R-:W-:Y:S01]  /*3f70*/  BSSY B1, `(.L_x_97) ;  /* 0x0000008000017945 */ /* 0x000fe20003800000 */
[----:B------:R-:W-:Y:S01]  /*3f80*/  IMAD R59, R59, R11, R24 ;  /* 0x0000000b3b3b7224 */ /* 0x000fe200078e0218 */
[----:B------:R-:W-:Y:S02]  /*3f90*/  IADD3 R24, P6, R22, UR12, RZ ;  /* 0x0000000c16187c10 */ /* 0x000fe4000ffde0ff */
[----:B------:R-:W-:Y:S02]  /*3fa0*/  IADD3 R26, P5, R28, R4, RZ ;  /* 0x000000041c1a7210 */ /* 0x000fe40007fbe0ff */
[----:B------:R0:W-:Y:S01]  /*3fb0*/  @P1 STG.E desc[UR16][R38.64], R59 ;  /* 0x0000003b26001986 */ /* 0x0001e2000c101910 */
[----:B------:R-:W-:-:S04]  /*3fc0*/  IADD3.X R25, R23, UR13, RZ, P6, !PT ;  /* 0x0000000d17197c10 */ /* 0x000fc8000b7fe4ff */
[----:B------:R-:W-:Y:S06]  /*3fd0*/  @!P3 BRA `(.L_x_98) ;  /* 0x000000000004b947 */ /* 0x000fec0003800000 */
[----:B------:R0:W5:Y:S02]  /*3fe0*/  LDG.E.LTC128B R167, desc[UR16][R24.64] ;  /* 0x0000001018a77981 */ /* 0x000164000c1e1920 */
.L_x_98:
[----:B------:R-:W-:Y:S05]  /*3ff0*/  BSYNC B1 ;  /* 0x0000000000017941 */ /* 0x000fea0003800000 */
.L_x_97:
        /* <DEDUP_REMOVED lines=12> */
.L_x_100:
[----:B------:R-:W-:Y:S05]  /*40c0*/  BSYNC B1 ;  /* 0x0000000000017941 */ /* 0x000fea0003800000 */
.L_x_99:
[----:B0----5:R-:W-:Y:S01]  /*40d0*/  IMAD R38, R167, R10, RZ ;  /* 0x0000000aa7267224 */ /* 0x021fe200078e02ff */
        /* <DEDUP_REMOVED lines=9> */
.L_x_102:
[----:B------:R-:W-:Y:S05]  /*4170*/  BSYNC B1 ;  /* 0x0000000000017941 */ /* 0x000fea0003800000 */
.L_x_101:
[----:B----4-:R-:W-:Y:S01]  /*4180*/  IADD3 R22, P5, R28, R20, RZ ;  /* 0x000000141c167210 */ /* 0x010fe20007fbe0ff */
        /* <DEDUP_REMOVED lines=12> */
.L_x_104:
[----:B------:R-:W-:Y:S05]  /*4250*/  BSYNC B1 ;  /* 0x0000000000017941 */ /* 0x000fea0003800000 */
.L_x_103:
[----:B----45:R-:W-:Y:S01]  /*4260*/  IMAD R22, R167, R10, RZ ;  /* 0x0000000aa7167224 */ /* 0x030fe200078e02ff */
        /* <DEDUP_REMOVED lines=10> */
.L_x_106:
[----:B------:R-:W-:Y:S05]  /*4310*/  BSYNC B1 ;  /* 0x0000000000017941 */ /* 0x000fea0003800000 */
.L_x_105:
[----:B------:R-:W-:Y:S01]  /*4320*/  ISETP.GT.AND P1, PT, R5, 0x51, PT ;  /* 0x000000510500780c */ /* 0x000fe20003f24270 */
[----:B------:R-:W-:Y:S01]  /*4330*/  IMAD.X R29, R27, 0x1, R6, P5 ;  /* 0x000000011b1d7824 */ /* 0x000fe200028e0606 */
[----:B------:R-:W-:Y:S01]  /*4340*/  BSSY B1, `(.L_x_107) ;  /* 0x000000a000017945 */ /* 0x000fe20003800000 */
[----:B-----5:R-:W-:Y:S01]  /*4350*/  IMAD R21, R167, R10, RZ ;  /* 0x0000000aa7157224 */ /* 0x020fe200078e02ff */
[----:B------:R-:W-:Y:S02]  /*4360*/  ISETP.GT.AND P5, PT, R166, RZ, P1 ;  /* 0x000000ffa600720c */ /* 0x000fe40000fa4270 */
[----:B-1----:R-:W-:Y:S01]  /*4370*/  IADD3 R36, P6, R34, R4, RZ ;  /* 0x0000000422247210 */ /* 0x002fe20007fde0ff */
[----:B------:R-:W-:-:S05]  /*4380*/  IMAD R21, R64, R11, R21 ;  /* 0x0000000b40157224 */ /* 0x000fca00078e0215 */
[----:B------:R1:W-:Y:S01]  /*4390*/  @P3 STG.E desc[UR16][R28.64], R21 ;  /* 0x000000151c003986 */ /* 0x0003e2000c101910 */
[----:B------:R-:W-:-:S04]  /*43a0*/  IADD3 R30, P3, R32, UR12, RZ ;  /* 0x0000000c201e7c10 */ /* 0x000fc8000ff7e0ff */
[----:B------:R-:W-:Y:S01]  /*43b0*/  IADD3.X R31, R33, UR13, RZ, P3, !PT ;  /* 0x0000000d211f7c10 */ /* 0x000fe20009ffe4ff */
[----:B------:R-:W-:Y:S08]  /*43c0*/  @!P5 BRA `(.L_x_108) ;  /* 0x000000000004d947 */ /* 0x000ff00003800000 */
[----:B------:R0:W5:Y:S02]  /*43d0*/  LDG.E.LTC128B R167, desc[UR16][R30.64] ;  /* 0x000000101ea77981 */ /* 0x000164000c1e1920 */
.L_x_108:
[----:B------:R-:W-:Y:S05]  /*43e0*/  BSYNC B1 ;  /* 0x0000000000017941 */ /* 0x000fea0003800000 */
.L_x_107:
[----:B0----5:R-:W-:Y:S01]  /*43f0*/  IMAD R38, R167, R10, RZ ;  /* 0x0000000aa7267224 */ /* 0x021fe200078e02ff */
        /* <DEDUP_REMOVED lines=9> */
.L_x_110:
[----:B------:R-:W-:Y:S05]  /*4490*/  BSYNC B1 ;  /* 0x0000000000017941 */ /* 0x000fea0003800000 */
.L_x_109:
[----:B0-----:R-:W-:Y:S01]  /*44a0*/  IADD3 R24, P5, R26, R20, RZ ;  /* 0x000000141a187210 */ /* 0x001fe20007fbe0ff */
[----:B-1---5:R-:W-:Y:S01]  /*44b0*/  IMAD R21, R167, R10, RZ ;  /* 0x0000000aa7157224 */ /* 0x022fe200078e02ff */
        /* <DEDUP_REMOVED lines=11> */
.L_x_112:
[----:B------:R-:W-:Y:S05]  /*4570*/  BSYNC B1 ;  /* 0x0000000000017941 */ /* 0x000fea0003800000 */
.L_x_111:
[----:B0----5:R-:W-:Y:S01]  /*4580*/  IMAD R24, R167, R10, RZ ;  /* 0x0000000aa7187224 */ /* 0x021fe200078e02ff */
        /* <DEDUP_REMOVED lines=10> */
.L_x_114:
[----:B------:R-:W-:Y:S05]  /*4630*/  BSYNC B1 ;  /* 0x0000000000017941 */ /* 0x000fea0003800000 */
.L_x_113:
        /* <DEDUP_REMOVED lines=12> */
.L_x_116:
[----:B------:R-:W-:Y:S05]  /*4700*/  BSYNC B1 ;  /* 0x0000000000017941 */ /* 0x000fea0003800000 */
.L_x_115:
        /* <DEDUP_REMOVED lines=10> */
.L_x_118:
[----:B------:R-:W-:Y:S05]  /*47b0*/  BSYNC B1 ;  /* 0x0000000000017941 */ /* 0x000fea0003800000 */
.L_x_117:
        /* <DEDUP_REMOVED lines=13> */
.L_x_120:
[----:B------:R-:W-:Y:S05]  /*4890*/  BSYNC B1 ;  /* 0x0000000000017941 */ /* 0x000fea0003800000 */
.L_x_119:
        /* <DEDUP_REMOVED lines=11> */
.L_x_122:
[----:B------:R-:W-:Y:S05]  /*4950*/  BSYNC B1 ;  /* 0x0000000000017941 */ /* 0x000fea0003800000 */
.L_x_121:
        /* <DEDUP_REMOVED lines=12> */
.L_x_124:
[----:B------:R-:W-:Y:S05]  /*4a20*/  BSYNC B1 ;  /* 0x0000000000017941 */ /* 0x000fea0003800000 */
.L_x_123:
        /* <DEDUP_REMOVED lines=10> */
.L_x_126:
[----:B------:R-:W-:Y:S05]  /*4ad0*/  BSYNC B1 ;  /* 0x0000000000017941 */ /* 0x000fea0003800000 */
.L_x_125:
        /* <DEDUP_REMOVED lines=13> */
.L_x_128:
[----:B------:R-:W-:Y:S05]  /*4bb0*/  BSYNC B1 ;  /* 0x0000000000017941 */ /* 0x000fea0003800000 */
.L_x_127:
[----:B-1---5:R-:W-:Y:S01]  /*4bc0*/  IMAD R24, R167, R10, RZ ;  /* 0x0000000aa7187224 */ /* 0x022fe200078e02ff */
        /* <DEDUP_REMOVED lines=10> */
.L_x_130:
[----:B------:R-:W-:Y:S05]  /*4c70*/  BSYNC B1 ;  /* 0x0000000000017941 */ /* 0x000fea0003800000 */
.L_x_129:
        /* <DEDUP_REMOVED lines=12> */
.L_x_132:
[----:B------:R-:W-:Y:S05]  /*4d40*/  BSYNC B1 ;  /* 0x0000000000017941 */ /* 0x000fea0003800000 */
.L_x_131:
        /* <DEDUP_REMOVED lines=10> */
.L_x_134:
[----:B------:R-:W-:Y:S05]  /*4df0*/  BSYNC B1 ;  /* 0x0000000000017941 */ /* 0x000fea0003800000 */
.L_x_133:
        /* <DEDUP_REMOVED lines=13> */
.L_x_136:
[----:B------:R-:W-:Y:S05]  /*4ed0*/  BSYNC B1 ;  /* 0x0000000000017941 */ /* 0x000fea0003800000 */
.L_x_135:
        /* <DEDUP_REMOVED lines=11> */
.L_x_138:
[----:B------:R-:W-:Y:S05]  /*4f90*/  BSYNC B1 ;  /* 0x0000000000017941 */ /* 0x000fea0003800000 */
.L_x_137:
        /* <DEDUP_REMOVED lines=12> */
.L_x_140:
[----:B------:R-:W-:Y:S05]  /*5060*/  BSYNC B1 ;  /* 0x0000000000017941 */ /* 0x000fea0003800000 */
.L_x_139:
        /* <DEDUP_REMOVED lines=10> */
.L_x_142:
[----:B------:R-:W-:Y:S05]  /*5110*/  BSYNC B1 ;  /* 0x0000000000017941 */ /* 0x000fea0003800000 */
.L_x_141:
        /* <DEDUP_REMOVED lines=13> */
.L_x_144:
[----:B------:R-:W-:Y:S05]  /*51f0*/  BSYNC B1 ;  /* 0x0000000000017941 */ /* 0x000fea0003800000 */
.L_x_143:
        /* <DEDUP_REMOVED lines=11> */
.L_x_146:
[----:B------:R-:W-:Y:S05]  /*52b0*/  BSYNC B1 ;  /* 0x0000000000017941 */ /* 0x000fea0003800000 */
.L_x_145:
        /* <DEDUP_REMOVED lines=12> */
.L_x_148:
[----:B------:R-:W-:Y:S05]  /*5380*/  BSYNC B1 ;  /* 0x0000000000017941 */ /* 0x000fea0003800000 */
.L_x_147:
        /* <DEDUP_REMOVED lines=10> */
.L_x_150:
[----:B------:R-:W-:Y:S05]  /*5430*/  BSYNC B1 ;  /* 0x0000000000017941 */ /* 0x000fea0003800000 */
.L_x_149:
        /* <DEDUP_REMOVED lines=13> */
.L_x_152:
[----:B------:R-:W-:Y:S05]  /*5510*/  BSYNC B1 ;  /* 0x0000000000017941 */ /* 0x000fea0003800000 */
.L_x_151:
        /* <DEDUP_REMOVED lines=11> */
.L_x_154:
[----:B------:R-:W-:Y:S05]  /*55d0*/  BSYNC B1 ;  /* 0x0000000000017941 */ /* 0x000fea0003800000 */
.L_x_153:
        /* <DEDUP_REMOVED lines=12> */
.L_x_156:
[----:B------:R-:W-:Y:S05]  /*56a0*/  BSYNC B1 ;  /* 0x0000000000017941 */ /* 0x000fea0003800000 */
.L_x_155:
        /* <DEDUP_REMOVED lines=10> */
.L_x_158:
[----:B------:R-:W-:Y:S05]  /*5750*/  BSYNC B1 ;  /* 0x0000000000017941 */ /* 0x000fea0003800000 */
.L_x_157:
        /* <DEDUP_REMOVED lines=13> */
.L_x_160:
[----:B------:R-:W-:Y:S05]  /*5830*/  BSYNC B1 ;  /* 0x0000000000017941 */ /* 0x000fea0003800000 */
.L_x_159:
        /* <DEDUP_REMOVED lines=11> */
.L_x_162:
[----:B------:R-:W-:Y:S05]  /*58f0*/  BSYNC B1 ;  /* 0x0000000000017941 */ /* 0x000fea0003800000 */
.L_x_161:
        /* <DEDUP_REMOVED lines=12> */
.L_x_164:
[----:B------:R-:W-:Y:S05]  /*59c0*/  BSYNC B1 ;  /* 0x0000000000017941 */ /* 0x000fea0003800000 */
.L_x_163:
        /* <DEDUP_REMOVED lines=10> */
.L_x_166:
[----:B------:R-:W-:Y:S05]  /*5a70*/  BSYNC B1 ;  /* 0x0000000000017941 */ /* 0x000fea0003800000 */
.L_x_165:
        /* <DEDUP_REMOVED lines=13> */
.L_x_168:
[----:B------:R-:W-:Y:S05]  /*5b50*/  BSYNC B1 ;  /* 0x0000000000017941 */ /* 0x000fea0003800000 */
.L_x_167:
        /* <DEDUP_REMOVED lines=11> */
.L_x_170:
[----:B------:R-:W-:Y:S05]  /*5c10*/  BSYNC B1 ;  /* 0x0000000000017941 */ /* 0x000fea0003800000 */
.L_x_169:
        /* <DEDUP_REMOVED lines=12> */
.L_x_172:
[----:B------:R-:W-:Y:S05]  /*5ce0*/  BSYNC B1 ;  /* 0x0000000000017941 */ /* 0x000fea0003800000 */
.L_x_171:
        /* <DEDUP_REMOVED lines=10> */
.L_x_174:
[----:B------:R-:W-:Y:S05]  /*5d90*/  BSYNC B1 ;  /* 0x0000000000017941 */ /* 0x000fea0003800000 */
.L_x_173:
        /* <DEDUP_REMOVED lines=13> */
.L_x_176:
[----:B------:R-:W-:Y:S05]  /*5e70*/  BSYNC B1 ;  /* 0x0000000000017941 */ /* 0x000fea0003800000 */
.L_x_175:
        /* <DEDUP_REMOVED lines=11> */
.L_x_178:
[----:B------:R-:W-:Y:S05]  /*5f30*/  BSYNC B1 ;  /* 0x0000000000017941 */ /* 0x000fea0003800000 */
.L_x_177:
        /* <DEDUP_REMOVED lines=12> */
.L_x_180:
[----:B------:R-:W-:Y:S05]  /*6000*/  BSYNC B1 ;  /* 0x0000000000017941 */ /* 0x000fea0003800000 */
.L_x_179:
        /* <DEDUP_REMOVED lines=10> */
.L_x_182:
[----:B------:R-:W-:Y:S05]  /*60b0*/  BSYNC B1 ;  /* 0x0000000000017941 */ /* 0x000fea0003800000 */
.L_x_181:
        /* <DEDUP_REMOVED lines=13> */
.L_x_184:
[----:B------:R-:W-:Y:S05]  /*6190*/  BSYNC B1 ;  /* 0x0000000000017941 */ /* 0x000fea0003800000 */
.L_x_183:
        /* <DEDUP_REMOVED lines=11> */
.L_x_186:
[----:B------:R-:W-:Y:S05]  /*6250*/  BSYNC B1 ;  /* 0x0000000000017941 */ /* 0x000fea0003800000 */
.L_x_185:
        /* <DEDUP_REMOVED lines=12> */
.L_x_188:
[----:B------:R-:W-:Y:S05]  /*6320*/  BSYNC B1 ;  /* 0x0000000000017941 */ /* 0x000fea0003800000 */
.L_x_187:
        /* <DEDUP_REMOVED lines=10> */
.L_x_190:
[----:B------:R-:W-:Y:S05]  /*63d0*/  BSYNC B1 ;  /* 0x0000000000017941 */ /* 0x000fea0003800000 */
.L_x_189:
        /* <DEDUP_REMOVED lines=13> */
.L_x_192:
[----:B------:R-:W-:Y:S05]  /*64b0*/  BSYNC B1 ;  /* 0x0000000000017941 */ /* 0x000fea0003800000 */
.L_x_191:
        /* <DEDUP_REMOVED lines=11> */
.L_x_194:
[----:B------:R-:W-:Y:S05]  /*6570*/  BSYNC B1 ;  /* 0x0000000000017941 */ /* 0x000fea0003800000 */
.L_x_193:
        /* <DEDUP_REMOVED lines=12> */
.L_x_196:
[----:B------:R-:W-:Y:S05]  /*6640*/  BSYNC B1 ;  /* 0x0000000000017941 */ /* 0x000fea0003800000 */
.L_x_195:
        /* <DEDUP_REMOVED lines=10> */
.L_x_198:
[----:B------:R-:W-:Y:S05]  /*66f0*/  BSYNC B1 ;  /* 0x0000000000017941 */ /* 0x000fea0003800000 */
.L_x_197:
        /* <DEDUP_REMOVED lines=13> */
.L_x_200:
[----:B------:R-:W-:Y:S05]  /*67d0*/  BSYNC B1 ;  /* 0x0000000000017941 */ /* 0x000fea0003800000 */
.L_x_199:
        /* <DEDUP_REMOVED lines=11> */
.L_x_202:
[----:B------:R-:W-:Y:S05]  /*6890*/  BSYNC B1 ;  /* 0x0000000000017941 */ /* 0x000fea0003800000 */
.L_x_201:
        /* <DEDUP_REMOVED lines=12> */
.L_x_204:
[----:B------:R-:W-:Y:S05]  /*6960*/  BSYNC B1 ;  /* 0x0000000000017941 */ /* 0x000fea0003800000 */
.L_x_203:
        /* <DEDUP_REMOVED lines=10> */
.L_x_206:
[----:B------:R-:W-:Y:S05]  /*6a10*/  BSYNC B1 ;  /* 0x0000000000017941 */ /* 0x000fea0003800000 */
.L_x_205:
        /* <DEDUP_REMOVED lines=13> */
.L_x_208:
[----:B------:R-:W-:Y:S05]  /*6af0*/  BSYNC B1 ;  /* 0x0000000000017941 */ /* 0x000fea0003800000 */
.L_x_207:
        /* <DEDUP_REMOVED lines=11> */
.L_x_210:
[----:B------:R-:W-:Y:S05]  /*6bb0*/  BSYNC B1 ;  /* 0x0000000000017941 */ /* 0x000fea0003800000 */
.L_x_209:
        /* <DEDUP_REMOVED lines=12> */
.L_x_212:
[----:B------:R-:W-:Y:S05]  /*6c80*/  BSYNC B1 ;  /* 0x0000000000017941 */ /* 0x000fea0003800000 */
.L_x_211:
        /* <DEDUP_REMOVED lines=10> */
.L_x_214:
[----:B------:R-:W-:Y:S05]  /*6d30*/  BSYNC B1 ;  /* 0x0000000000017941 */ /* 0x000fea0003800000 */
.L_x_213:
        /* <DEDUP_REMOVED lines=13> */
.L_x_216:
[----:B------:R-:W-:Y:S05]  /*6e10*/  BSYNC B1 ;  /* 0x0000000000017941 */ /* 0x000fea0003800000 */
.L_x_215:
        /* <DEDUP_REMOVED lines=11> */
.L_x_218:
[----:B------:R-:W-:Y:S05]  /*6ed0*/  BSYNC B1 ;  /* 0x0000000000017941 */ /* 0x000fea0003800000 */
.L_x_217:
        /* <DEDUP_REMOVED lines=12> */
.L_x_220:
[----:B------:R-:W-:Y:S05]  /*6fa0*/  BSYNC B1 ;  /* 0x0000000000017941 */ /* 0x000fea0003800000 */
.L_x_219:
        /* <DEDUP_REMOVED lines=10> */
.L_x_222:
[----:B------:R-:W-:Y:S05]  /*7050*/  BSYNC B1 ;  /* 0x0000000000017941 */ /* 0x000fea0003800000 */
.L_x_221:
        /* <DEDUP_REMOVED lines=13> */
.L_x_224:
[----:B------:R-:W-:Y:S05]  /*7130*/  BSYNC B1 ;  /* 0x0000000000017941 */ /* 0x000fea0003800000 */
.L_x_223:
        /* <DEDUP_REMOVED lines=11> */
.L_x_226:
[----:B------:R-:W-:Y:S05]  /*71f0*/  BSYNC B1 ;  /* 0x0000000000017941 */ /* 0x000fea0003800000 */
.L_x_225:
        /* <DEDUP_REMOVED lines=12> */
.L_x_228:
[----:B------:R-:W-:Y:S05]  /*72c0*/  BSYNC B1 ;  /* 0x0000000000017941 */ /* 0x000fea0003800000 */
.L_x_227:
        /* <DEDUP_REMOVED lines=10> */
.L_x_230:
[----:B------:R-:W-:Y:S05]  /*7370*/  BSYNC B1 ;  /* 0x0000000000017941 */ /* 0x000fea0003800000 */
.L_x_229:
        /* <DEDUP_REMOVED lines=13> */
.L_x_232:
[----:B------:R-:W-:Y:S05]  /*7450*/  BSYNC B1 ;  /* 0x0000000000017941 */ /* 0x000fea0003800000 */
.L_x_231:
        /* <DEDUP_REMOVED lines=11> */
.L_x_234:
[----:B------:R-:W-:Y:S05]  /*7510*/  BSYNC B1 ;  /* 0x0000000000017941 */ /* 0x000fea0003800000 */
.L_x_233:
        /* <DEDUP_REMOVED lines=12> */
.L_x_236:
[----:B------:R-:W-:Y:S05]  /*75e0*/  BSYNC B1 ;  /* 0x0000000000017941 */ /* 0x000fea0003800000 */
.L_x_235:
        /* <DEDUP_REMOVED lines=10> */
.L_x_238:
[----:B------:R-:W-:Y:S05]  /*7690*/  BSYNC B1 ;  /* 0x0000000000017941 */ /* 0x000fea0003800000 */
.L_x_237:
        /* <DEDUP_REMOVED lines=13> */
.L_x_240:
[----:B------:R-:W-:Y:S05]  /*7770*/  BSYNC B1 ;  /* 0x0000000000017941 */ /* 0x000fea0003800000 */
.L_x_239:
        /* <DEDUP_REMOVED lines=11> */
.L_x_242:
[----:B------:R-:W-:Y:S05]  /*7830*/  BSYNC B1 ;  /* 0x0000000000017941 */ /* 0x000fea0003800000 */
.L_x_241:
        /* <DEDUP_REMOVED lines=12> */
.L_x_244:
[----:B------:R-:W-:Y:S05]  /*7900*/  BSYNC B1 ;  /* 0x0000000000017941 */ /* 0x000fea0003800000 */
.L_x_243:
        /* <DEDUP_REMOVED lines=10> */
.L_x_246:
[----:B------:R-:W-:Y:S05]  /*79b0*/  BSYNC B1 ;  /* 0x0000000000017941 */ /* 0x000fea0003800000 */
.L_x_245:
        /* <DEDUP_REMOVED lines=13> */
.L_x_248:
[----:B------:R-:W-:Y:S05]  /*7a90*/  BSYNC B1 ;  /* 0x0000000000017941 */ /* 0x000fea0003800000 */
.L_x_247:
        /* <DEDUP_REMOVED lines=11> */
.L_x_250:
[----:B------:R-:W-:Y:S05]  /*7b50*/  BSYNC B1 ;  /* 0x0000000000017941 */ /* 0x000fea0003800000 */
.L_x_249:
        /* <DEDUP_REMOVED lines=12> */
.L_x_252:
[----:B------:R-:W-:Y:S05]  /*7c20*/  BSYNC B1 ;  /* 0x0000000000017941 */ /* 0x000fea0003800000 */
.L_x_251:
        /* <DEDUP_REMOVED lines=10> */
.L_x_254:
[----:B------:R-:W-:Y:S05]  /*7cd0*/  BSYNC B1 ;  /* 0x0000000000017941 */ /* 0x000fea0003800000 */
.L_x_253:
        /* <DEDUP_REMOVED lines=13> */
.L_x_256:
[----:B------:R-:W-:Y:S05]  /*7db0*/  BSYNC B1 ;  /* 0x0000000000017941 */ /* 0x000fea0003800000 */
.L_x_255:
        /* <DEDUP_REMOVED lines=11> */
.L_x_258:
[----:B------:R-:W-:Y:S05]  /*7e70*/  BSYNC B1 ;  /* 0x0000000000017941 */ /* 0x000fea0003800000 */
.L_x_257:
        /* <DEDUP_REMOVED lines=12> */
.L_x_260:
[----:B------:R-:W-:Y:S05]  /*7f40*/  BSYNC B1 ;  /* 0x0000000000017941 */ /* 0x000fea0003800000 */
.L_x_259:
        /* <DEDUP_REMOVED lines=10> */
.L_x_262:
[----:B------:R-:W-:Y:S05]  /*7ff0*/  BSYNC B1 ;  /* 0x0000000000017941 */ /* 0x000fea0003800000 */
.L_x_261:
        /* <DEDUP_REMOVED lines=13> */
.L_x_264:
[----:B------:R-:W-:Y:S05]  /*80d0*/  BSYNC B1 ;  /* 0x0000000000017941 */ /* 0x000fea0003800000 */
.L_x_263:
        /* <DEDUP_REMOVED lines=11> */
.L_x_266:
[----:B------:R-:W-:Y:S05]  /*8190*/  BSYNC B1 ;  /* 0x0000000000017941 */ /* 0x000fea0003800000 */
.L_x_265:
[----:B------:R-:W-:Y:S01]  /*81a0*/  ISETP.GT.AND P2, PT, R5, 0xf1, PT ;  /* 0x000000f10500780c */ /* 0x000fe20003f44270 */
[----:B-----5:R-:W-:Y:S01]  /*81b0*/  IMAD R21, R167, R10, RZ ;  /* 0x0000000aa7157224 */ /* 0x020fe200078e02ff */
[----:B------:R-:W-:Y:S01]  /*81c0*/  BSSY B1, `(.L_x_267) ;  /* 0x000000a000017945 */ /* 0x000fe20003800000 */
[----:B------:R-:W-:Y:S01]  /*81d0*/  IMAD.X R29, R27, 0x1, R6, P5 ;  /* 0x000000011b1d7824 */ /* 0x000fe200028e0606 */
[----:B------:R-:W-:Y:S01]  /*81e0*/  ISETP.GT.AND P1, PT, R166, RZ, P2 ;  /* 0x000000ffa600720c */ /* 0x000fe20001724270 */
[----:B------:R-:W-:Y:S01]  /*81f0*/  IMAD R21, R144, R11, R21 ;  /* 0x0000000b90157224 */ /* 0x000fe200078e0215 */
[----:B------:R-:W-:-:S04]  /*8200*/  IADD3 R36, P5, R34, R4, RZ ;  /* 0x0000000422247210 */ /* 0x000fc80007fbe0ff */
[----:B------:R0:W-:Y:S01]  /*8210*/  @P6 STG.E desc[UR16][R28.64], R21 ;  /* 0x000000151c006986 */ /* 0x0001e2000c101910 */
[----:B------:R-:W-:-:S04]  /*8220*/  IADD3 R30, P6, R32, UR12, RZ ;  /* 0x0000000c201e7c10 */ /* 0x000fc8000ffde0ff */
[----:B------:R-:W-:Y:S02]  /*8230*/  IADD3.X R31, R33, UR13, RZ, P6, !PT ;  /* 0x0000000d211f7c10 */ /* 0x000fe4000b7fe4ff */
[----:B------:R-:W-:Y:S07]  /*8240*/  @!P1 BRA `(.L_x_268) ;  /* 0x0000000000049947 */ /* 0x000fee0003800000 */
[----:B------:R0:W5:Y:S02]  /*8250*/  LDG.E.LTC128B R167, desc[UR16][R30.64] ;  /* 0x000000101ea77981 */ /* 0x000164000c1e1920 */
.L_x_268:
[----:B------:R-:W-:Y:S05]  /*8260*/  BSYNC B1 ;  /* 0x0000000000017941 */ /* 0x000fea0003800000 */
.L_x_267:
        /* <DEDUP_REMOVED lines=10> */
.L_x_270:
[----:B------:R-:W-:Y:S05]  /*8310*/  BSYNC B1 ;  /* 0x0000000000017941 */ /* 0x000fea0003800000 */
.L_x_269:
        /* <DEDUP_REMOVED lines=13> */
.L_x_272:
[----:B------:R-:W-:Y:S05]  /*83f0*/  BSYNC B1 ;  /* 0x0000000000017941 */ /* 0x000fea0003800000 */
.L_x_271:
[----:B-1---5:R-:W-:Y:S01]  /*8400*/  IMAD R24, R167, R10, RZ ;  /* 0x0000000aa7187224 */ /* 0x022fe200078e02ff */
[----:B------:R-:W-:Y:S01]  /*8410*/  ISETP.GT.AND P6, PT, R166, RZ, P1 ;  /* 0x000000ffa600720c */ /* 0x000fe20000fc4270 */
[----:B------:R-:W-:Y:S01]  /*8420*/  IMAD.X R39, R35, 0x1, R19, P5 ;  /* 0x0000000123277824 */ /* 0x000fe200028e0613 */
[----:B------:R-:W-:Y:S01]  /*8430*/  BSSY B1, `(.L_x_273) ;  /* 0x0000008000017945 */ /* 0x000fe20003800000 */
[----:B------:R-:W-:Y:S01]  /*8440*/  IMAD R147, R147, R11, R24 ;  /* 0x0000000b93937224 */ /* 0x000fe200078e0218 */
[----:B0-----:R-:W-:-:S04]  /*8450*/  IADD3 R26, P3, R28, R4, RZ ;  /* 0x000000041c1a7210 */ /* 0x001fc80007f7e0ff */
[----:B------:R0:W-:Y:S05]  /*8460*/  @P2 STG.E desc[UR16][R38.64], R147 ;  /* 0x0000009326002986 */ /* 0x0001ea000c101910 */
[----:B------:R-:W-:Y:S05]  /*8470*/  @!P6 BRA `(.L_x_274) ;  /* 0x00000000000ce947 */ /* 0x000fea0003800000 */
[----:B------:R-:W-:-:S04]  /*8480*/  IADD3 R24, P2, R22, UR12, RZ ;  /* 0x0000000c16187c10 */ /* 0x000fc8000ff5e0ff */
[----:B------:R-:W-:-:S05]  /*8490*/  IADD3.X R25, R23, UR13, RZ, P2, !PT ;  /* 0x0000000d17197c10 */ /* 0x000fca00097fe4ff */
[----:B------:R1:W5:Y:S04]  /*84a0*/  LDG.E.LTC128B R167, desc[UR16][R24.64] ;  /* 0x0000001018a77981 */ /* 0x000368000c1e1920 */
.L_x_274:
[----:B------:R-:W-:Y:S05]  /*84b0*/  BSYNC B1 ;  /* 0x0000000000017941 */ /* 0x000fea0003800000 */
.L_x_273:
[----:B------:R-:W-:Y:S01]  /*84c0*/  ISETP.GT.AND P2, PT, R5, 0xf9, PT ;  /* 0x000000f90500780c */ /* 0x000fe20003f44270 */
[----:B-----5:R-:W-:Y:S01]  /*84d0*/  IMAD R21, R167, R10, RZ ;  /* 0x0000000aa7157224 */ /* 0x020fe200078e02ff */
[----:B------:R-:W-:Y:S01]  /*84e0*/  BSSY B1, `(.L_x_275) ;  /* 0x000000a000017945 */ /* 0x000fe20003800000 */
[----:B------:R-:W-:Y:S01]  /*84f0*/  IMAD.X R27, R29, 0x1, R6, P3 ;  /* 0x000000011d1b7824 */ /* 0x000fe200018e0606 */
[----:B------:R-:W-:Y:S01]  /*8500*/  ISETP.GT.AND P5, PT, R166, RZ, P2 ;  /* 0x000000ffa600720c */ /* 0x000fe200017a4270 */
[----:B------:R-:W-:Y:S01]  /*8510*/  IMAD R21, R148, R11, R21 ;  /* 0x0000000b94157224 */ /* 0x000fe200078e0215 */
[----:B-1----:R-:W-:-:S04]  /*8520*/  IADD3 R24, P3, R36, R4, RZ ;  /* 0x0000000424187210 */ /* 0x002fc80007f7e0ff */
[----:B------:R1:W-:Y:S01]  /*8530*/  @P6 STG.E desc[UR16][R26.64], R21 ;  /* 0x000000151a006986 */ /* 0x0003e2000c101910 */
[----:B------:R-:W-:-:S04]  /*8540*/  IADD3 R4, P6, R30, UR12, RZ ;  /* 0x0000000c1e047c10 */ /* 0x000fc8000ffde0ff */
[----:B------:R-:W-:Y:S02]  /*8550*/  IADD3.X R5, R31, UR13, RZ, P6, !PT ;  /* 0x0000000d1f057c10 */ /* 0x000fe4000b7fe4ff */
[----:B------:R-:W-:Y:S07]  /*8560*/  @!P5 BRA `(.L_x_276) ;  /* 0x000000000004d947 */ /* 0x000fee0003800000 */
[----:B------:R0:W5:Y:S02]  /*8570*/  LDG.E.LTC128B R167, desc[UR16][R4.64] ;  /* 0x0000001004a77981 */ /* 0x000164000c1e1920 */
.L_x_276:
[----:B------:R-:W-:Y:S05]  /*8580*/  BSYNC B1 ;  /* 0x0000000000017941 */ /* 0x000fea0003800000 */
.L_x_275:
[----:B0----5:R-:W-:Y:S01]  /*8590*/  IMAD R4, R167, R10, RZ ;  /* 0x0000000aa7047224 */ /* 0x021fe200078e02ff */
[----:B------:R-:W-:Y:S01]  /*85a0*/  ISETP.GT.AND P1, PT, R166, 0x8, P1 ;  /* 0x00000008a600780c */ /* 0x000fe20000f24270 */
        /* <DEDUP_REMOVED lines=9> */
.L_x_278:
[----:B------:R-:W-:Y:S05]  /*8640*/  BSYNC B1 ;  /* 0x0000000000017941 */ /* 0x000fea0003800000 */
.L_x_277:
[----:B------:R-:W-:Y:S01]  /*8650*/  ISETP.GT.AND P2, PT, R166, 0x8, P2 ;  /* 0x00000008a600780c */ /* 0x000fe20001744270 */
[----:B-1---5:R-:W-:Y:S01]  /*8660*/  IMAD R4, R167, R10, RZ ;  /* 0x0000000aa7047224 */ /* 0x022fe200078e02ff */
[----:B------:R-:W-:Y:S01]  /*8670*/  BSSY B1, `(.L_x_279) ;  /* 0x0000008000017945 */ /* 0x000fe20003800000 */
[----:B------:R-:W-:Y:S02]  /*8680*/  IMAD.X R27, R29, 0x1, R19, P6 ;  /* 0x000000011d1b7824 */ /* 0x000fe400030e0613 */
[----:B------:R-:W-:-:S05]  /*8690*/  IMAD R21, R150, R11, R4 ;  /* 0x0000000b96157224 */ /* 0x000fca00078e0204 */
[----:B------:R1:W-:Y:S01]  /*86a0*/  @P1 STG.E desc[UR16][R26.64], R21 ;  /* 0x000000151a001986 */ /* 0x0003e2000c101910 */
[----:B------:R-:W-:-:S04]  /*86b0*/  IADD3 R4, P1, R30, UR10, RZ ;  /* 0x0000000a1e047c10 */ /* 0x000fc8000ff3e0ff */
[----:B------:R-:W-:Y:S01]  /*86c0*/  IADD3.X R5, R31, UR11, RZ, P1, !PT ;  /* 0x0000000b1f057c10 */ /* 0x000fe20008ffe4ff */
[----:B------:R-:W-:Y:S08]  /*86d0*/  @!P2 BRA `(.L_x_280) ;  /* 0x000000000004a947 */ /* 0x000ff00003800000 */
[----:B------:R0:W5:Y:S02]  /*86e0*/  LDG.E.LTC128B R167, desc[UR16][R4.64] ;  /* 0x0000001004a77981 */ /* 0x000164000c1e1920 */
.L_x_280:
[----:B------:R-:W-:Y:S05]  /*86f0*/  BSYNC B1 ;  /* 0x0000000000017941 */ /* 0x000fea0003800000 */
.L_x_279:
[----:B------:R-:W-:Y:S05]  /*8700*/  @!P2 BRA `(.L_x_281) ;  /* 0x0000002c0024a947 */ /* 0x000fea0003800000 */
[----:B------:R-:W-:Y:S01]  /*8710*/  IADD3 R20, P1, R36, R20, RZ ;  /* 0x0000001424147210 */ /* 0x000fe20007f3e0ff */
[----:B0----5:R-:W-:-:S04]  /*8720*/  IMAD R4, R167, R10, RZ ;  /* 0x0000000aa7047224 */ /* 0x021fc800078e02ff */
[----:B-1----:R-:W-:Y:S02]  /*8730*/  IMAD.X R21, R37, 0x1, R19, P1 ;  /* 0x0000000125157824 */ /* 0x002fe400008e0613 */
[----:B------:R-:W-:-:S05]  /*8740*/  IMAD R151, R151, R11, R4 ;  /* 0x0000000b97977224 */ /* 0x000fca00078e0204 */
[----:B------:R0:W-:Y:S01]  /*8750*/  STG.E desc[UR16][R20.64], R151 ;  /* 0x0000009714007986 */ /* 0x0001e2000c101910 */
[----:B------:R-:W-:Y:S05]  /*8760*/  BRA `(.L_x_281) ;  /* 0x0000002c000c7947 */ /* 0x000fea0003800000 */
.L_x_30:
[----:B------:R-:W-:Y:S01]  /*8770*/  ISETP.GT.AND P2, PT, R5, 0x1, PT ;  /* 0x000000010500780c */ /* 0x000fe20003f44270 */
[----:B------:R-:W-:Y:S01]  /*8780*/  ULDC.64 UR10, c[0x0][0x6c0] ;  /* 0x0001b000000a7ab9 */ /* 0x000fe20000000a00 */
[----:B------:R-:W-:Y:S01]  /*8790*/  ISETP.GT.AND P1, PT, R166, 0x8, P1 ;  /* 0x00000008a600780c */ /* 0x000fe20000f24270 */
[-C--:B--2---:R-:W-:Y:S01]  /*87a0*/  IMAD R19, R24, R11.reuse, RZ ;  /* 0x0000000b18137224 */ /* 0x084fe200078e02ff */
[----:B------:R-:W-:Y:S01]  /*87b0*/  LEA R22, P6, R168, UR10, 0x2 ;  /* 0x0000000aa8167c11 */ /* 0x000fe2000f8c10ff */
[-C--:B------:R-:W-:Y:S01]  /*87c0*/  IMAD R155, R25, R11.reuse, RZ ;  /* 0x0000000b199b7224 */ /* 0x080fe200078e02ff */
[----:B------:R-:W-:Y:S01]  /*87d0*/  ISETP.GT.AND P3, PT, R166, RZ, P2 ;  /* 0x000000ffa600720c */ /* 0x000fe20001764270 */
[----:B------:R-:W-:Y:S01]  /*87e0*/  IMAD.SHL.U32 R6, R20, 0x20, RZ ;  /* 0x0000002014067824 */ /* 0x000fe200078e00ff */
[----:B------:R-:W-:Y:S01]  /*87f0*/  LEA.HI.X R23, R168, UR11, R173, 0x2, P6 ;  /* 0x0000000ba8177c11 */ /* 0x000fe2000b0f14ad */
[-C--:B------:R-:W-:Y:S01]  /*8800*/  IMAD R157, R26, R11.reuse, RZ ;  /* 0x0000000b1a9d7224 */ /* 0x080fe200078e02ff */
[----:B------:R-:W-:Y:S01]  /*8810*/  LEA R152, P6, R20, R22, 0x2 ;  /* 0x0000001614987211 */ /* 0x000fe200078c10ff */
[----:B------:R-:W-:Y:S01]  /*8820*/  IMAD R159, R27, R11, RZ ;  /* 0x0000000b1b9f7224 */ /* 0x000fe200078e02ff */
[----:B------:R-:W-:Y:S01]  /*8830*/  ISETP.GT.AND P2, PT, R166, 0x8, P2 ;  /* 0x00000008a600780c */ /* 0x000fe20001744270 */
[----:B------:R-:W-:Y:S01]  /*8840*/  @P5 STG.E desc[UR16][R22.64], R19 ;  /* 0x0000001316005986 */ /* 0x000fe2000c101910 */
[C-C-:B------:R-:W-:Y:S01]  /*8850*/  LEA.HI.X R153, R20.reuse, R23, R21.reuse, 0x2, P6 ;  /* 0x0000001714997211 */ /* 0x140fe200030f1415 */
[----:B------:R-:W-:Y:S01]  /*8860*/  IMAD R33, R33, R11, RZ ;  /* 0x0000000b21217224 */ /* 0x000fe200078e02ff */
[----:B------:R-:W-:Y:S01]  /*8870*/  SHF.L.U64.HI R4, R20, 0x5, R21 ;  /* 0x0000000514047819 */ /* 0x000fe20000010215 */
[----:B------:R-:W-:Y:S01]  /*8880*/  @P1 IMAD.MOV.U32 R20, RZ, RZ, R22 ;  /* 0x000000ffff141224 */ /* 0x000fe200078e0016 */
[----:B------:R-:W-:Y:S01]  /*8890*/  IADD3 R24, P5, R22, R6, RZ ;  /* 0x0000000616187210 */ /* 0x000fe20007fbe0ff */
[----:B------:R0:W-:Y:S01]  /*88a0*/  @P3 STG.E desc[UR16][R152.64], R155 ;  /* 0x0000009b98003986 */ /* 0x0001e2000c101910 */
[----:B------:R-:W-:Y:S01]  /*88b0*/  ISETP.GT.AND P3, PT, R5, 0x8, PT ;  /* 0x000000080500780c */ /* 0x000fe20003f64270 */
[----:B------:R-:W-:-:S02]  /*88c0*/  @P1 IMAD.MOV.U32 R21, RZ, RZ, R23 ;  /* 0x000000ffff151224 */ /* 0x000fc400078e0017 */
[--C-:B------:R-:W-:Y:S01]  /*88d0*/  IMAD.X R25, R23, 0x1, R4.reuse, P5 ;  /* 0x0000000117197824 */ /* 0x100fe200028e0604 */
[----:B------:R-:W-:Y:S01]  /*88e0*/  ISETP.GT.AND P6, PT, R166, RZ, P3 ;  /* 0x000000ffa600720c */ /* 0x000fe20001fc4270 */
[-C--:B------:R-:W-:Y:S01]  /*88f0*/  IMAD R35, R35, R11.reuse, RZ ;  /* 0x0000000b23237224 */ /* 0x080fe200078e02ff */
[----:B------:R1:W-:Y:S01]  /*8900*/  @P1 STG.E desc[UR16][R20.64+0x20], R157 ;  /* 0x0000209d14001986 */ /* 0x0003e2000c101910 */
[----:B------:R-:W-:Y:S01]  /*8910*/  ISETP.GT.AND P1, PT, R5, 0x9, PT ;  /* 0x000000090500780c */ /* 0x000fe20003f24270 */
[-C--:B------:R-:W-:Y:S01]  /*8920*/  IMAD R37, R37, R11.reuse, RZ ;  /* 0x0000000b25257224 */ /* 0x080fe200078e02ff */
[----:B------:R-:W-:Y:S01]  /*8930*/  IADD3 R26, P5, R152, R6, RZ ;  /* 0x00000006981a7210 */ /* 0x000fe20007fbe0ff */
[-C--:B------:R-:W-:Y:S01]  /*8940*/  IMAD R39, R39, R11.reuse, RZ ;  /* 0x0000000b27277224 */ /* 0x080fe200078e02ff */
[----:B------:R-:W-:Y:S01]  /*8950*/  ISETP.GT.AND P3, PT, R166, 0x8, P3 ;  /* 0x00000008a600780c */ /* 0x000fe20001f64270 */
[----:B0-----:R-:W-:Y:S02]  /*8960*/  IMAD R155, R28, R11, RZ ;  /* 0x0000000b1c9b7224 */ /* 0x001fe400078e02ff */
[----:B------:R-:W-:-:S02]  /*8970*/  IMAD.X R27, R153, 0x1, R4, P5 ;  /* 0x00000001991b7824 */ /* 0x000fc400028e0604 */
[-C--:B------:R-:W-:Y:S02]  /*8980*/  IMAD R41, R41, R11.reuse, RZ ;  /* 0x0000000b29297224 */ /* 0x080fe400078e02ff */
[----:B-1----:R-:W-:Y:S02]  /*8990*/  @P2 IMAD.MOV.U32 R20, RZ, RZ, R152 ;  /* 0x000000ffff142224 */ /* 0x002fe400078e0098 */
[----:B------:R-:W-:Y:S02]  /*89a0*/  @P2 IMAD.MOV.U32 R21, RZ, RZ, R153 ;  /* 0x000000ffff152224 */ /* 0x000fe400078e0099 */
[-C--:B------:R-:W-:Y:S02]  /*89b0*/  IMAD R157, R29, R11.reuse, RZ ;  /* 0x0000000b1d9d7224 */ /* 0x080fe400078e02ff */
[-C--:B------:R-:W-:Y:S01]  /*89c0*/  IMAD R43, R43, R11.reuse, RZ ;  /* 0x0000000b2b2b7224 */ /* 0x080fe200078e02ff */
[----:B------:R0:W-:Y:S01]  /*89d0*/  @P2 STG.E desc[UR16][R20.64+0x20], R159 ;  /* 0x0000209f14002986 */ /* 0x0001e2000c101910 */
[C---:B------:R-:W-:Y:S01]  /*89e0*/  ISETP.GT.AND P2, PT, R166.reuse, RZ, P1 ;  /* 0x000000ffa600720c */ /* 0x040fe20000f44270 */
[-C--:B------:R-:W-:Y:S01]  /*89f0*/  IMAD R45, R45, R11.reuse, RZ ;  /* 0x0000000b2d2d7224 */ /* 0x080fe200078e02ff */
[----:B------:R-:W-:Y:S01]  /*8a00*/  ISETP.GT.AND P1, PT, R166, 0x8, P1 ;  /* 0x00000008a600780c */ /* 0x000fe20000f24270 */
[----:B------:R1:W-:Y:S01]  /*8a10*/  @P6 STG.E desc[UR16][R24.64], R155 ;  /* 0x0000009b18006986 */ /* 0x0003e2000c101910 */
[----:B------:R-:W-:Y:S01]  /*8a20*/  IADD3 R19, P6, R6, 0x20, RZ ;  /* 0x0000002006137810 */ /* 0x000fe20007fde0ff */
[----:B------:R-:W-:-:S02]  /*8a30*/  IMAD R47, R47, R11, RZ ;  /* 0x0000000b2f2f7224 */ /* 0x000fc400078e02ff */
[----:B------:R-:W-:Y:S01]  /*8a40*/  IMAD R49, R49, R11, RZ ;  /* 0x0000000b31317224 */ /* 0x000fe200078e02ff */
[----:B------:R-:W-:Y:S01]  /*8a50*/  IADD3 R22, P5, R22, R19, RZ ;  /* 0x0000001316167210 */ /* 0x000fe20007fbe0ff */
[----:B------:R-:W-:Y:S02]  /*8a60*/  IMAD R51, R51, R11, RZ ;  /* 0x0000000b33337224 */ /* 0x000fe400078e02ff */
[----:B0-----:R-:W-:Y:S02]  /*8a70*/  IMAD.X R20, RZ, RZ, R4, P6 ;  /* 0x000000ffff147224 */ /* 0x001fe400030e0604 */
[----:B------:R0:W-:Y:S01]  /*8a80*/  @P2 STG.E desc[UR16][R26.64], R157 ;  /* 0x0000009d1a002986 */ /* 0x0001e2000c101910 */
[----:B------:R-:W-:Y:S01]  /*8a90*/  ISETP.GT.AND P2, PT, R5, 0x10, PT ;  /* 0x000000100500780c */ /* 0x000fe20003f44270 */
[----:B------:R-:W-:Y:S01]  /*8aa0*/  IMAD.X R23, R23, 0x1, R20, P5 ;  /* 0x0000000117177824 */ /* 0x000fe200028e0614 */
[----:B------:R-:W-:Y:S01]  /*8ab0*/  IADD3 R28, P5, R152, R19, RZ ;  /* 0x00000013981c7210 */ /* 0x000fe20007fbe0ff */
[-C--:B------:R-:W-:Y:S01]  /*8ac0*/  IMAD R21, R30, R11.reuse, RZ ;  /* 0x0000000b1e157224 */ /* 0x080fe200078e02ff */
[----:B------:R-:W-:Y:S01]  /*8ad0*/  IADD3 R30, P6, R24, R6, RZ ;  /* 0x00000006181e7210 */ /* 0x000fe20007fde0ff */
[----:B-1----:R-:W-:-:S02]  /*8ae0*/  IMAD R155, R31, R11, RZ ;  /* 0x0000000b1f9b7224 */ /* 0x002fc400078e02ff */
[----:B------:R-:W-:Y:S01]  /*8af0*/  IMAD.X R29, R153, 0x1, R20, P5 ;  /* 0x00000001991d7824 */ /* 0x000fe200028e0614 */
[----:B------:R-:W-:Y:S01]  /*8b00*/  ISETP.GT.AND P5, PT, R166, RZ, P2 ;  /* 0x000000ffa600720c */ /* 0x000fe200017a4270 */
[----:B------:R1:W-:Y:S01]  /*8b10*/  @P3 STG.E desc[UR16][R22.64], R21 ;  /* 0x0000001516003986 */ /* 0x0003e2000c101910 */
[----:B------:R-:W-:Y:S01]  /*8b20*/  ISETP.GT.AND P3, PT, R5, 0x11, PT ;  /* 0x000000110500780c */ /* 0x000fe20003f64270 */
[--C-:B------:R-:W-:Y:S01]  /*8b30*/  IMAD.X R31, R25, 0x1, R4.reuse, P6 ;  /* 0x00000001191f7824 */ /* 0x100fe200030e0604 */
[----:B------:R-:W-:Y:S01]  /*8b40*/  IADD3 R152, P6, R26, R6, RZ ;  /* 0x000000061a987210 */ /* 0x000fe20007fde0ff */
[----:B------:R2:W-:Y:S01]  /*8b50*/  @P1 STG.E desc[UR16][R28.64], R155 ;  /* 0x0000009b1c001986 */ /* 0x0005e2000c101910 */
[----:B------:R-:W-:Y:S01]  /*8b60*/  ISETP.GT.AND P1, PT, R166, RZ, P3 ;  /* 0x000000ffa600720c */ /* 0x000fe20001f24270 */
[-C--:B0-----:R-:W-:Y:S01]  /*8b70*/  IMAD R157, R32, R11.reuse, RZ ;  /* 0x0000000b209d7224 */ /* 0x081fe200078e02ff */
[C---:B------:R-:W-:Y:S01]  /*8b80*/  ISETP.GT.AND P2, PT, R166.reuse, 0x8, P2 ;  /* 0x00000008a600780c */ /* 0x040fe20001744270 */
[----:B------:R-:W-:Y:S01]  /*8b90*/  IMAD.X R153, R27, 0x1, R4, P6 ;  /* 0x000000011b997824 */ /* 0x000fe200030e0604 */
[----:B------:R-:W-:Y:S01]  /*8ba0*/  ISETP.GT.AND P3, PT, R166, 0x8, P3 ;  /* 0x00000008a600780c */ /* 0x000fe20001f64270 */
[----:B------:R-:W-:-:S02]  /*8bb0*/  IMAD R53, R53, R11, RZ ;  /* 0x0000000b35357224 */ /* 0x000fc400078e02ff */
[----:B------:R-:W-:Y:S01]  /*8bc0*/  @P5 STG.E desc[UR16][R30.64], R157 ;  /* 0x0000009d1e005986 */ /* 0x000fe2000c101910 */
[----:B-1----:R-:W-:Y:S01]  /*8bd0*/  IADD3 R22, P5, R24, R19, RZ ;  /* 0x0000001318167210 */ /* 0x002fe20007fbe0ff */
[-C--:B------:R-:W-:Y:S02]  /*8be0*/  IMAD R21, R34, R11.reuse, RZ ;  /* 0x0000000b22157224 */ /* 0x080fe400078e02ff */
[----:B------:R-:W-:Y:S02]  /*8bf0*/  IMAD R55, R55, R11, RZ ;  /* 0x0000000b37377224 */ /* 0x000fe400078e02ff */
[--C-:B------:R-:W-:Y:S01]  /*8c00*/  IMAD.X R23, R25, 0x1, R20.reuse, P5 ;  /* 0x0000000119177824 */ /* 0x100fe200028e0614 */
[----:B------:R-:W-:Y:S01]  /*8c10*/  IADD3 R24, P5, R26, R19, RZ ;  /* 0x000000131a187210 */ /* 0x000fe20007fbe0ff */
[----:B------:R0:W-:Y:S01]  /*8c20*/  @P1 STG.E desc[UR16][R152.64], R33 ;  /* 0x0000002198001986 */ /* 0x0001e2000c101910 */
[----:B------:R-:W-:Y:S01]  /*8c30*/  ISETP.GT.AND P1, PT, R5, 0x18, PT ;  /* 0x000000180500780c */ /* 0x000fe20003f24270 */
[-C--:B------:R-:W-:Y:S01]  /*8c40*/  IMAD R57, R57, R11.reuse, RZ ;  /* 0x0000000b39397224 */ /* 0x080fe200078e02ff */
[-C--:B------:R-:W-:Y:S01]  /*8c50*/  IADD3 R26, P6, R30, R6.reuse, RZ ;  /* 0x000000061e1a7210 */ /* 0x080fe20007fde0ff */
[----:B------:R-:W-:Y:S01]  /*8c60*/  IMAD.X R25, R27, 0x1, R20, P5 ;  /* 0x000000011b197824 */ /* 0x000fe200028e0614 */
[----:B------:R-:W-:Y:S01]  /*8c70*/  ISETP.GT.AND P5, PT, R166, RZ, P1 ;  /* 0x000000ffa600720c */ /* 0x000fe20000fa4270 */
[----:B------:R1:W-:Y:S01]  /*8c80*/  @P2 STG.E desc[UR16][R22.64], R21 ;  /* 0x0000001516002986 */ /* 0x0003e2000c101910 */
[----:B------:R-:W-:Y:S01]  /*8c90*/  ISETP.GT.AND P2, PT, R5, 0x19, PT ;  /* 0x000000190500780c */ /* 0x000fe20003f44270 */
[--C-:B------:R-:W-:Y:S01]  /*8ca0*/  IMAD.X R27, R31, 0x1, R4.reuse, P6 ;  /* 0x000000011f1b7824 */ /* 0x100fe200030e0604 */
[----:B--2---:R-:W-:Y:S01]  /*8cb0*/  IADD3 R28, P6, R152, R6, RZ ;  /* 0x00000006981c7210 */ /* 0x004fe20007fde0ff */
[----:B------:R2:W-:Y:S01]  /*8cc0*/  @P3 STG.E desc[UR16][R24.64], R35 ;  /* 0x0000002318003986 */ /* 0x0005e2000c101910 */
[----:B------:R-:W-:Y:S01]  /*8cd0*/  ISETP.GT.AND P3, PT, R166, RZ, P2 ;  /* 0x000000ffa600720c */ /* 0x000fe20001764270 */
[-C--:B0-----:R-:W-:Y:S01]  /*8ce0*/  IMAD R33, R36, R11.reuse, RZ ;  /* 0x0000000b24217224 */ /* 0x081fe200078e02ff */
[C---:B------:R-:W-:Y:S01]  /*8cf0*/  ISETP.GT.AND P1, PT, R166.reuse, 0x8, P1 ;  /* 0x00000008a600780c */ /* 0x040fe20000f24270 */
[----:B------:R-:W-:Y:S01]  /*8d00*/  IMAD.X R29, R153, 0x1, R4, P6 ;  /* 0x00000001991d7824 */ /* 0x000fe200030e0604 */
[----:B------:R-:W-:Y:S01]  /*8d10*/  ISETP.GT.AND P2, PT, R166, 0x8, P2 ;  /* 0x00000008a600780c */ /* 0x000fe20001744270 */
[----:B------:R-:W-:-:S02]  /*8d20*/  IMAD R59, R59, R11, RZ ;  /* 0x0000000b3b3b7224 */ /* 0x000fc400078e02ff */
[----:B------:R0:W-:Y:S01]  /*8d30*/  @P5 STG.E desc[UR16][R26.64], R33 ;  /* 0x000000211a005986 */ /* 0x0001e2000c101910 */
[----:B-1----:R-:W-:Y:S01]  /*8d40*/  IADD3 R22, P5, R30, R19, RZ ;  /* 0x000000131e167210 */ /* 0x002fe20007fbe0ff */
[-C--:B------:R-:W-:Y:S01]  /*8d50*/  IMAD R21, R38, R11.reuse, RZ ;  /* 0x0000000b26157224 */ /* 0x080fe200078e02ff */
[-C--:B------:R-:W-:Y:S01]  /*8d60*/  IADD3 R30, P6, R26, R6.reuse, RZ ;  /* 0x000000061a1e7210 */ /* 0x080fe20007fde0ff */
[----:B--2---:R-:W-:Y:S02]  /*8d70*/  IMAD R35, R40, R11, RZ ;  /* 0x0000000b28237224 */ /* 0x004fe400078e02ff */
[----:B------:R-:W-:Y:S01]  /*8d80*/  IMAD.X R23, R31, 0x1, R20, P5 ;  /* 0x000000011f177824 */ /* 0x000fe200028e0614 */
[----:B------:R-:W-:Y:S01]  /*8d90*/  IADD3 R24, P5, R152, R19, RZ ;  /* 0x0000001398187210 */ /* 0x000fe20007fbe0ff */
[----:B------:R-:W-:Y:S01]  /*8da0*/  @P3 STG.E desc[UR16][R28.64], R37 ;  /* 0x000000251c003986 */ /* 0x000fe2000c101910 */
[----:B------:R-:W-:Y:S01]  /*8db0*/  ISETP.GT.AND P3, PT, R5, 0x20, PT ;  /* 0x000000200500780c */ /* 0x000fe20003f64270 */
[----:B------:R-:W-:Y:S01]  /*8dc0*/  IMAD.X R31, R27, 0x1, R4, P6 ;  /* 0x000000011b1f7824 */ /* 0x000fe200030e0604 */
[----:B------:R-:W-:Y:S01]  /*8dd0*/  IADD3 R32, P6, R28, R6, RZ ;  /* 0x000000061c207210 */ /* 0x000fe20007fde0ff */
[----:B------:R-:W-:Y:S01]  /*8de0*/  IMAD.X R25, R153, 0x1, R20, P5 ;  /* 0x0000000199197824 */ /* 0x000fe200028e0614 */
[C---:B------:R-:W-:Y:S01]  /*8df0*/  ISETP.GT.AND P5, PT, R166.reuse, RZ, P3 ;  /* 0x000000ffa600720c */ /* 0x040fe20001fa4270 */
[----:B------:R1:W-:Y:S01]  /*8e00*/  @P1 STG.E desc[UR16][R22.64], R21 ;  /* 0x0000001516001986 */ /* 0x0003e2000c101910 */
[----:B------:R-:W-:Y:S01]  /*8e10*/  ISETP.GT.AND P1, PT, R5, 0x21, PT ;  /* 0x000000210500780c */ /* 0x000fe20003f24270 */
[----:B0-----:R-:W-:Y:S01]  /*8e20*/  IMAD.X R33, R29, 0x1, R4, P6 ;  /* 0x000000011d217824 */ /* 0x001fe200030e0604 */
[C---:B------:R-:W-:Y:S01]  /*8e30*/  ISETP.GT.AND P3, PT, R166.reuse, 0x8, P3 ;  /* 0x00000008a600780c */ /* 0x040fe20001f64270 */
[----:B------:R0:W-:Y:S01]  /*8e40*/  @P2 STG.E desc[UR16][R24.64], R39 ;  /* 0x0000002718002986 */ /* 0x0001e2000c101910 */
[C---:B------:R-:W-:Y:S01]  /*8e50*/  ISETP.GT.AND P2, PT, R166.reuse, RZ, P1 ;  /* 0x000000ffa600720c */ /* 0x040fe20000f44270 */
[-C--:B------:R-:W-:Y:S01]  /*8e60*/  IMAD R61, R61, R11.reuse, RZ ;  /* 0x0000000b3d3d7224 */ /* 0x080fe200078e02ff */
[----:B------:R-:W-:Y:S01]  /*8e70*/  ISETP.GT.AND P1, PT, R166, 0x8, P1 ;  /* 0x00000008a600780c */ /* 0x000fe20000f24270 */
[----:B------:R-:W-:-:S02]  /*8e80*/  IMAD R63, R63, R11, RZ ;  /* 0x0000000b3f3f7224 */ /* 0x000fc400078e02ff */
[----:B------:R-:W-:Y:S02]  /*8e90*/  IMAD R65, R65, R11, RZ ;  /* 0x0000000b41417224 */ /* 0x000fe400078e02ff */
[----:B------:R2:W-:Y:S01]  /*8ea0*/  @P5 STG.E desc[UR16][R30.64], R35 ;  /* 0x000000231e005986 */ /* 0x0005e2000c101910 */
[----:B-1----:R-:W-:Y:S01]  /*8eb0*/  IADD3 R22, P5, R26, R19, RZ ;  /* 0x000000131a167210 */ /* 0x002fe20007fbe0ff */
[-C--:B------:R-:W-:Y:S01]  /*8ec0*/  IMAD R21, R42, R11.reuse, RZ ;  /* 0x0000000b2a157224 */ /* 0x080fe200078e02ff */
[-C--:B------:R-:W-:Y:S01]  /*8ed0*/  IADD3 R26, P6, R30, R6.reuse, RZ ;  /* 0x000000061e1a7210 */ /* 0x080fe20007fde0ff */
[----:B------:R-:W-:Y:S02]  /*8ee0*/  IMAD R67, R67, R11, RZ ;  /* 0x0000000b43437224 */ /* 0x000fe400078e02ff */
[----:B------:R-:W-:Y:S01]  /*8ef0*/  IMAD.X R23, R27, 0x1, R20, P5 ;  /* 0x000000011b177824 */ /* 0x000fe200028e0614 */
[----:B0-----:R-:W-:Y:S01]  /*8f00*/  IADD3 R24, P5, R28, R19, RZ ;  /* 0x000000131c187210 */ /* 0x001fe20007fbe0ff */
[----:B------:R-:W-:Y:S01]  /*8f10*/  @P2 STG.E desc[UR16][R32.64], R41 ;  /* 0x0000002920002986 */ /* 0x000fe2000c101910 */
[----:B------:R-:W-:Y:S01]  /*8f20*/  ISETP.GT.AND P2, PT, R5, 0x28, PT ;  /* 0x000000280500780c */ /* 0x000fe20003f44270 */
[----:B------:R-:W-:Y:S01]  /*8f30*/  IMAD.X R27, R31, 0x1, R4, P6 ;  /* 0x000000011f1b7824 */ /* 0x000fe200030e0604 */
[----:B------:R-:W-:Y:S01]  /*8f40*/  IADD3 R28, P6, R32, R6, RZ ;  /* 0x00000006201c7210 */ /* 0x000fe20007fde0ff */
[----:B------:R-:W-:Y:S01]  /*8f50*/  IMAD.X R25, R29, 0x1, R20, P5 ;  /* 0x000000011d197824 */ /* 0x000fe200028e0614 */
[----:B------:R-:W-:Y:S01]  /*8f60*/  ISETP.GT.AND P5, PT, R166, RZ, P2 ;  /* 0x000000ffa600720c */ /* 0x000fe200017a4270 */
[----:B------:R0:W-:Y:S01]  /*8f70*/  @P3 STG.E desc[UR16][R22.64], R21 ;  /* 0x0000001516003986 */ /* 0x0001e2000c101910 */
[----:B------:R-:W-:Y:S01]  /*8f80*/  ISETP.GT.AND P3, PT, R5, 0x29, PT ;  /* 0x000000290500780c */ /* 0x000fe20003f64270 */
[-C--:B--2---:R-:W-:Y:S01]  /*8f90*/  IMAD R35, R44, R11.reuse, RZ ;  /* 0x0000000b2c237224 */ /* 0x084fe200078e02ff */
[C---:B------:R-:W-:Y:S01]  /*8fa0*/  ISETP.GT.AND P2, PT, R166.reuse, 0x8, P2 ;  /* 0x00000008a600780c */ /* 0x040fe20001744270 */
[----:B------:R1:W-:Y:S01]  /*8fb0*/  @P1 STG.E desc[UR16][R24.64], R43 ;  /* 0x0000002b18001986 */ /* 0x0003e2000c101910 */
[C---:B------:R-:W-:Y:S01]  /*8fc0*/  ISETP.GT.AND P1, PT, R166.reuse, RZ, P3 ;  /* 0x000000ffa600720c */ /* 0x040fe20001f24270 */
[----:B------:R-:W-:Y:S01]  /*8fd0*/  IMAD.X R29, R33, 0x1, R4, P6 ;  /* 0x00000001211d7824 */ /* 0x000fe200030e0604 */
[----:B------:R-:W-:Y:S01]  /*8fe0*/  ISETP.GT.AND P3, PT, R166, 0x8, P3 ;  /* 0x00000008a600780c */ /* 0x000fe20001f64270 */
[----:B------:R-:W-:-:S02]  /*8ff0*/  IMAD R69, R69, R11, RZ ;  /* 0x0000000b45457224 */ /* 0x000fc400078e02ff */
[----:B------:R-:W-:Y:S02]  /*9000*/  IMAD R71, R71, R11, RZ ;  /* 0x0000000b47477224 */ /* 0x000fe400078e02ff */
[----:B------:R2:W-:Y:S01]  /*9010*/  @P5 STG.E desc[UR16][R26.64], R35 ;  /* 0x000000231a005986 */ /* 0x0005e2000c101910 */
[----:B0-----:R-:W-:Y:S01]  /*9020*/  IADD3 R22, P5, R30, R19, RZ ;  /* 0x000000131e167210 */ /* 0x001fe20007fbe0ff */
[-C--:B------:R-:W-:Y:S01]  /*9030*/  IMAD R21, R46, R11.reuse, RZ ;  /* 0x0000000b2e157224 */ /* 0x080fe200078e02ff */
[-C--:B------:R-:W-:Y:S01]  /*9040*/  IADD3 R30, P6, R26, R6.reuse, RZ ;  /* 0x000000061a1e7210 */ /* 0x080fe20007fde0ff */
[----:B------:R-:W-:Y:S02]  /*9050*/  IMAD R73, R73, R11, RZ ;  /* 0x0000000b49497224 */ /* 0x000fe400078e02ff */
[----:B------:R-:W-:Y:S01]  /*9060*/  IMAD.X R23, R31, 0x1, R20, P5 ;  /* 0x000000011f177824 */ /* 0x000fe200028e0614 */
[----:B-1----:R-:W-:Y:S01]  /*9070*/  IADD3 R24, P5, R32, R19, RZ ;  /* 0x0000001320187210 */ /* 0x002fe20007fbe0ff */
        /* <DEDUP_REMOVED lines=307> */
[----:B--2---:R-:W-:Y:S01]  /*a3b0*/  IMAD R35, R100, R11, RZ ;  /* 0x0000000b64237224 */ /* 0x004fe200078e02ff */
[C---:B------:R-:W-:Y:S01]  /*a3c0*/  ISETP.GT.AND P3, PT, R166.reuse, 0x8, P3 ;  /* 0x00000008a600780c */ /* 0x040fe20001f64270 */
[----:B------:R1:W-:Y:S01]  /*a3d0*/  @P2 STG.E desc[UR16][R24.64], R99 ;  /* 0x0000006318002986 */ /* 0x0003e2000c101910 */
[C---:B------:R-:W-:Y:S01]  /*a3e0*/  ISETP.GT.AND P2, PT, R166.reuse, RZ, P1 ;  /* 0x000000ffa600720c */ /* 0x040fe20000f44270 */
[----:B------:R-:W-:Y:S01]  /*a3f0*/  IMAD.X R29, R33, 0x1, R4, P6 ;  /* 0x00000001211d7824 */ /* 0x000fe200030e0604 */
[----:B------:R-:W-:-:S05]  /*a400*/  ISETP.GT.AND P1, PT, R166, 0x8, P1 ;  /* 0x00000008a600780c */ /* 0x000fca0000f24270 */
[----:B------:R2:W-:Y:S01]  /*a410*/  @P5 STG.E desc[UR16][R26.64], R35 ;  /* 0x000000231a005986 */ /* 0x0005e2000c101910 */
[----:B0-----:R-:W-:Y:S01]  /*a420*/  IADD3 R22, P5, R30, R19, RZ ;  /* 0x000000131e167210 */ /* 0x001fe20007fbe0ff */
[----:B------:R-:W-:Y:S01]  /*a430*/  IMAD R21, R102, R11, RZ ;  /* 0x0000000b66157224 */ /* 0x000fe200078e02ff */
[----:B------:R-:W-:-:S03]  /*a440*/  IADD3 R30, P6, R26, R6, RZ ;  /* 0x000000061a1e7210 */ /* 0x000fc60007fde0ff */
        /* <DEDUP_REMOVED lines=219> */
[----:B-1----:R-:W-:-:S03]  /*b200*/  IADD3 R24, P6, R28, R19, RZ ;  /* 0x000000131c187210 */ /* 0x002fc60007fde0ff */
[--C-:B------:R-:W-:Y:S01]  /*b210*/  IMAD.X R23, R27, 0x1, R20.reuse, P5 ;  /* 0x000000011b177824 */ /* 0x100fe200028e0614 */
[----:B------:R-:W-:Y:S01]  /*b220*/  @P3 STG.E desc[UR16][R32.64], R145 ;  /* 0x0000009120003986 */ /* 0x000fe2000c101910 */
[----:B------:R-:W-:Y:S01]  /*b230*/  ISETP.GT.AND P3, PT, R5, 0xf8, PT ;  /* 0x000000f80500780c */ /* 0x000fe20003f64270 */
[----:B------:R-:W-:Y:S01]  /*b240*/  IMAD.X R25, R29, 0x1, R20, P6 ;  /* 0x000000011d197824 */ /* 0x000fe200030e0614 */
[----:B------:R-:W-:Y:S01]  /*b250*/  ISETP.GT.AND P5, PT, R5, 0xf9, PT ;  /* 0x000000f90500780c */ /* 0x000fe20003fa4270 */
[----:B------:R0:W-:Y:S01]  /*b260*/  @P1 STG.E desc[UR16][R22.64], R21 ;  /* 0x0000001516001986 */ /* 0x0001e2000c101910 */
[CC--:B------:R-:W-:Y:S02]  /*b270*/  IADD3 R26, P1, R30.reuse, R6.reuse, RZ ;  /* 0x000000061e1a7210 */ /* 0x0c0fe40007f3e0ff */
[----:B--2---:R-:W-:Y:S01]  /*b280*/  IADD3 R30, P6, R30, R19, RZ ;  /* 0x000000131e1e7210 */ /* 0x004fe20007fde0ff */
[----:B------:R1:W-:Y:S01]  /*b290*/  @P2 STG.E desc[UR16][R24.64], R147 ;  /* 0x0000009318002986 */ /* 0x0003e2000c101910 */
[C---:B------:R-:W-:Y:S01]  /*b2a0*/  ISETP.GT.AND P2, PT, R166.reuse, RZ, P3 ;  /* 0x000000ffa600720c */ /* 0x040fe20001f44270 */
[C---:B------:R-:W-:Y:S01]  /*b2b0*/  IMAD.X R27, R31.reuse, 0x1, R4, P1 ;  /* 0x000000011f1b7824 */ /* 0x040fe200008e0604 */
[----:B------:R-:W-:Y:S01]  /*b2c0*/  ISETP.GT.AND P1, PT, R166, RZ, P5 ;  /* 0x000000ffa600720c */ /* 0x000fe20002f24270 */
[----:B------:R-:W-:Y:S01]  /*b2d0*/  IMAD.X R31, R31, 0x1, R20, P6 ;  /* 0x000000011f1f7824 */ /* 0x000fe200030e0614 */
[----:B------:R-:W-:-:S02]  /*b2e0*/  IADD3 R28, P6, R32, R6, RZ ;  /* 0x00000006201c7210 */ /* 0x000fc40007fde0ff */
[----:B------:R-:W-:Y:S01]  /*b2f0*/  ISETP.GT.AND P3, PT, R166, 0x8, P3 ;  /* 0x00000008a600780c */ /* 0x000fe20001f64270 */
[----:B0-----:R-:W-:Y:S01]  /*b300*/  IMAD R21, R150, R11, RZ ;  /* 0x0000000b96157224 */ /* 0x001fe200078e02ff */
[----:B------:R-:W-:Y:S01]  /*b310*/  ISETP.GT.AND P5, PT, R166, 0x8, P5 ;  /* 0x00000008a600780c */ /* 0x000fe20002fa4270 */
[----:B------:R-:W-:Y:S01]  /*b320*/  IMAD.X R29, R33, 0x1, R4, P6 ;  /* 0x00000001211d7824 */ /* 0x000fe200030e0604 */
[----:B------:R-:W-:Y:S01]  /*b330*/  IADD3 R4, P6, R32, R19, RZ ;  /* 0x0000001320047210 */ /* 0x000fe20007fde0ff */
[----:B------:R-:W-:-:S04]  /*b340*/  IMAD R19, R148, R11, RZ ;  /* 0x0000000b94137224 */ /* 0x000fc800078e02ff */
[----:B------:R-:W-:Y:S01]  /*b350*/  IMAD.X R5, R33, 0x1, R20, P6 ;  /* 0x0000000121057824 */ /* 0x000fe200030e0614 */
[----:B------:R1:W-:Y:S04]  /*b360*/  @P2 STG.E desc[UR16][R26.64], R19 ;  /* 0x000000131a002986 */ /* 0x0003e8000c101910 */
[----:B------:R1:W-:Y:S04]  /*b370*/  @P1 STG.E desc[UR16][R28.64], R149 ;  /* 0x000000951c001986 */ /* 0x0003e8000c101910 */
[----:B------:R1:W-:Y:S04]  /*b380*/  @P3 STG.E desc[UR16][R30.64], R21 ;  /* 0x000000151e003986 */ /* 0x0003e8000c101910 */
[----:B------:R1:W-:Y:S02]  /*b390*/  @P5 STG.E desc[UR16][R4.64], R151 ;  /* 0x0000009704005986 */ /* 0x0003e4000c101910 */
.L_x_281:
[----:B------:R-:W-:Y:S05]  /*b3a0*/  BSYNC B0 ;  /* 0x0000000000007941 */ /* 0x000fea0003800000 */
.L_x_29:
[C---:B------:R-:W-:Y:S01]  /*b3b0*/  LEA R2, P1, R8.reuse, R2, 0x1 ;  /* 0x0000000208027211 */ /* 0x040fe200078208ff */
[----:B------:R-:W-:Y:S01]  /*b3c0*/  ULDC.64 UR10, c[0x0][0x750] ;  /* 0x0001d400000a7ab9 */ /* 0x000fe20000000a00 */
[----:B01----:R-:W-:Y:S01]  /*b3d0*/  IMAD.U32 R4, RZ, RZ, UR9 ;  /* 0x00000009ff047e24 */ /* 0x003fe2000f8e00ff */
[----:B------:R-:W-:Y:S01]  /*b3e0*/  PRMT R19, RZ, 0x7610, R19 ;  /* 0x00007610ff137816 */ /* 0x000fe20000000013 */
[----:B------:R-:W-:Y:S01]  /*b3f0*/  IMAD.MOV.U32 R6, RZ, RZ, -0x1 ;  /* 0xffffffffff067424 */ /* 0x000fe200078e00ff */
[----:B------:R-:W-:Y:S01]  /*b400*/  LEA.HI.X R3, R8, R3, R0, 0x1, P1 ;  /* 0x0000000308037211 */ /* 0x000fe200008f0c00 */
[----:B------:R0:W-:Y:S01]  /*b410*/  SYNCS.ARRIVE.TRANS64.A1T0 RZ, [R4+UR19], RZ ;  /* 0x000000ff04ff79a7 */ /* 0x0001e20008100013 */
[----:B------:R-:W-:Y:S01]  /*b420*/  ISETP.GE.U32.AND P1, PT, R2, UR10, PT ;  /* 0x0000000a02007c0c */ /* 0x000fe2000bf26070 */
[----:B------:R-:W-:-:S03]  /*b430*/  IMAD.MOV.U32 R5, RZ, RZ, -0x1 ;  /* 0xffffffffff057424 */ /* 0x000fc600078e00ff */
[----:B------:R-:W-:Y:S01]  /*b440*/  ISETP.GE.U32.AND.EX P1, PT, R3, UR11, PT, P1 ;  /* 0x0000000b03007c0c */ /* 0x000fe2000bf26110 */
[----:B0-----:R-:W-:-:S12]  /*b450*/  IMAD.MOV.U32 R4, RZ, RZ, -0x1 ;  /* 0xffffffffff047424 */ /* 0x001fd800078e00ff */
[----:B------:R-:W-:Y:S05]  /*b460*/  @P1 BRA `(.L_x_282) ;  /* 0x0000000400601947 */ /* 0x000fea0003800000 */
[----:B------:R-:W0:Y:S01]  /*b470*/  S2R R30, SR_CTAID.X ;  /* 0x00000000001e7919 */ /* 0x000e220000002500 */
[----:B------:R-:W1:Y:S01]  /*b480*/  LDC.64 R24, c[0x0][0x728] ;  /* 0x0001ca00ff187b82 */ /* 0x000e620000000a00 */
[----:B------:R-:W-:Y:S01]  /*b490*/  ULDC UR10, c[0x0][0x150] ;  /* 0x00005400000a7ab9 */ /* 0x000fe20000000800 */
[----:B----4-:R-:W-:Y:S01]  /*b4a0*/  IMAD.MOV.U32 R22, RZ, RZ, R2 ;  /* 0x000000ffff167224 */ /* 0x010fe200078e0002 */
[----:B--2---:R-:W2:Y:S01]  /*b4b0*/  S2R R32, SR_CTAID.Y ;  /* 0x0000000000207919 */ /* 0x004ea20000002600 */
[----:B------:R-:W-:-:S04]  /*b4c0*/  IMAD.MOV.U32 R23, RZ, RZ, R3 ;  /* 0x000000ffff177224 */ /* 0x000fc800078e0003 */
[----:B------:R-:W4:Y:S08]  /*b4d0*/  LDC R33, c[0x0][0x144] ;  /* 0x00005100ff217b82 */ /* 0x000f300000000800 */
[----:B------:R-:W2:Y:S08]  /*b4e0*/  LDC R6, c[0x0][0x730] ;  /* 0x0001cc00ff067b82 */ /* 0x000eb00000000800 */
[----:B------:R-:W2:Y:S01]  /*b4f0*/  LDC.64 R28, c[0x0][0x720] ;  /* 0x0001c800ff1c7b82 */ /* 0x000ea20000000a00 */
[----:B-1----:R-:W-:-:S04]  /*b500*/  ISETP.NE.U32.AND P1, PT, R24, RZ, PT ;  /* 0x000000ff1800720c */ /* 0x002fc80003f25070 */
[----:B------:R-:W-:Y:S02]  /*b510*/  ISETP.NE.AND.EX P1, PT, R25, RZ, PT, P1 ;  /* 0x000000ff1900720c */ /* 0x000fe40003f25310 */
[----:B0-----:R-:W-:-:S05]  /*b520*/  I2FP.F32.U32 R4, R30 ;  /* 0x0000001e00047245 */ /* 0x001fca0000201000 */
[----:B------:R-:W-:-:S04]  /*b530*/  FMUL R4, R4, UR10 ;  /* 0x0000000a04047c20 */ /* 0x000fc80008400000 */
[----:B------:R0:W1:Y:S02]  /*b540*/  F2I.U32.TRUNC.NTZ R31, R4 ;  /* 0x00000004001f7305 */ /* 0x000064000020f000 */
[----:B----4-:R-:W-:Y:S05]  /*b550*/  @!P1 BRA `(.L_x_283) ;  /* 0x0000000000289947 */ /* 0x010fea0003800000 */
[----:B------:R-:W4:Y:S02]  /*b560*/  LDC R5, c[0x0][0x734] ;  /* 0x0001cd00ff057b82 */ /* 0x000f240000000800 */
[----:B----4-:R-:W-:-:S05]  /*b570*/  IADD3 R19, P1, R2, R5, RZ ;  /* 0x0000000502137210 */ /* 0x010fca0007f3e0ff */
[----:B------:R-:W-:-:S04]  /*b580*/  IMAD.X R27, RZ, RZ, R3, P1 ;  /* 0x000000ffff1b7224 */ /* 0x000fc800008e0603 */
[----:B0-----:R-:W-:-:S04]  /*b590*/  IMAD.WIDE.U32 R4, R27, R24, RZ ;  /* 0x000000181b047225 */ /* 0x001fc800078e00ff */
[----:B------:R-:W-:-:S04]  /*b5a0*/  IMAD.WIDE.U32 R20, P1, R19, R25, R4 ;  /* 0x0000001913147225 */ /* 0x000fc80007820004 */
[----:B------:R-:W-:-:S04]  /*b5b0*/  IMAD.WIDE.U32 R4, R19, R24, RZ ;  /* 0x0000001813047225 */ /* 0x000fc800078e00ff */
[----:B------:R-:W-:Y:S01]  /*b5c0*/  IMAD.X R23, RZ, RZ, RZ, P1 ;  /* 0x000000ffff177224 */ /* 0x000fe200008e06ff */
[----:B------:R-:W-:Y:S01]  /*b5d0*/  IADD3 RZ, P1, R5, R20, RZ ;  /* 0x0000001405ff7210 */ /* 0x000fe20007f3e0ff */
[----:B------:R-:W-:-:S04]  /*b5e0*/  IMAD.MOV.U32 R22, RZ, RZ, R21 ;  /* 0x000000ffff167224 */ /* 0x000fc800078e0015 */
[----:B------:R-:W-:-:S08]  /*b5f0*/  IMAD.WIDE.U32.X R22, R27, R25, R22, P1 ;  /* 0x000000191b167225 */ /* 0x000fd000008e0416 */
.L_x_283:
[----:B------:R-:W4:Y:S01]  /*b600*/  LDC.64 R36, c[0x0][0x740] ;  /* 0x0001d000ff247b82 */ /* 0x000f220000000a00 */
[-C--:B--2---:R-:W-:Y:S01]  /*b610*/  SHF.R.U64 R26, R22, R6.reuse, R23 ;  /* 0x00000006161a7219 */ /* 0x084fe20000001217 */
[----:B-1----:R-:W-:Y:S01]  /*b620*/  IMAD.MOV R31, RZ, RZ, -R31 ;  /* 0x000000ffff1f7224 */ /* 0x002fe200078e0a1f */
[----:B0-----:R-:W-:Y:S01]  /*b630*/  SHF.R.U32.HI R4, RZ, R6, R23 ;  /* 0x00000006ff047219 */ /* 0x001fe20000011617 */
[----:B------:R-:W-:Y:S01]  /*b640*/  ULDC UR10, c[0x0][0x154] ;  /* 0x00005500000a7ab9 */ /* 0x000fe20000000800 */
[----:B------:R-:W-:Y:S01]  /*b650*/  IADD3 R19, P1, RZ, -R26, RZ ;  /* 0x8000001aff137210 */ /* 0x000fe20007f3e0ff */
[----:B------:R-:W-:Y:S02]  /*b660*/  IMAD R31, R33, R31, R30 ;  /* 0x0000001f211f7224 */ /* 0x000fe400078e021e */
[----:B------:R-:W0:Y:S01]  /*b670*/  LDC R20, c[0x0][0x718] ;  /* 0x0001c600ff147b82 */ /* 0x000e220000000800 */
[----:B------:R-:W-:Y:S02]  /*b680*/  IMAD.MOV.U32 R21, RZ, RZ, -0x1 ;  /* 0xffffffffff157424 */ /* 0x000fe400078e00ff */
[----:B------:R-:W-:-:S02]  /*b690*/  IMAD.X R5, RZ, RZ, ~R4, P1 ;  /* 0x000000ffff057224 */ /* 0x000fc400008e0e04 */
[----:B------:R-:W-:Y:S02]  /*b6a0*/  IMAD.MOV.U32 R23, RZ, RZ, 0x1 ;  /* 0x00000001ff177424 */ /* 0x000fe400078e00ff */
[-C--:B------:R-:W-:Y:S01]  /*b6b0*/  IMAD R6, R5, R28.reuse, RZ ;  /* 0x0000001c05067224 */ /* 0x080fe200078e02ff */
[----:B------:R-:W1:Y:S01]  /*b6c0*/  LDC R22, c[0x0][0x708] ;  /* 0x0001c200ff167b82 */ /* 0x000e620000000800 */
[----:B------:R-:W-:-:S04]  /*b6d0*/  IMAD.WIDE.U32 R4, R19, R28, R2 ;  /* 0x0000001c13047225 */ /* 0x000fc800078e0002 */
[----:B------:R-:W-:Y:S01]  /*b6e0*/  IMAD R19, R19, R29, R6 ;  /* 0x0000001d13137224 */ /* 0x000fe200078e0206 */
[----:B------:R-:W-:Y:S02]  /*b6f0*/  I2FP.F32.U32 R6, R32 ;  /* 0x0000002000067245 */ /* 0x000fe40000201000 */
[----:B------:R-:W2:Y:S01]  /*b700*/  LDC R34, c[0x0][0x758] ;  /* 0x0001d600ff227b82 */ /* 0x000ea20000000800 */
[----:B------:R-:W-:Y:S01]  /*b710*/  IMAD.IADD R5, R5, 0x1, R19 ;  /* 0x0000000105057824 */ /* 0x000fe200078e0213 */
[----:B----4-:R-:W-:Y:S01]  /*b720*/  ISETP.NE.U32.AND P1, PT, R36, RZ, PT ;  /* 0x000000ff2400720c */ /* 0x010fe20003f25070 */
[----:B------:R-:W-:-:S03]  /*b730*/  FMUL R19, R6, UR10 ;  /* 0x0000000a06137c20 */ /* 0x000fc60008400000 */
[----:B------:R-:W-:Y:S01]  /*b740*/  ISETP.NE.AND.EX P1, PT, R37, RZ, PT, P1 ;  /* 0x000000ff2500720c */ /* 0x000fe20003f25310 */
[----:B------:R4:W2:Y:S01]  /*b750*/  F2I.U32.TRUNC.NTZ R27, R19 ;  /* 0x00000013001b7305 */ /* 0x0008a2000020f000 */
[----:B------:R-:W3:Y:S01]  /*b760*/  LDC R29, c[0x0][0x148] ;  /* 0x00005200ff1d7b82 */ /* 0x000ee20000000800 */
[-CC-:B0-----:R-:W-:Y:S02]  /*b770*/  SHF.R.U64 R24, R4, R20.reuse, R5.reuse ;  /* 0x0000001404187219 */ /* 0x181fe40000001205 */
[----:B------:R-:W-:-:S05]  /*b780*/  SHF.R.U32.HI R5, RZ, R20, R5 ;  /* 0x00000014ff057219 */ /* 0x000fca0000011605 */
[----:B------:R-:W0:Y:S01]  /*b790*/  LDC R30, c[0x0][0x700] ;  /* 0x0001c000ff1e7b82 */ /* 0x000e220000000800 */
[-CC-:B-1----:R-:W-:Y:S02]  /*b7a0*/  SHF.R.U64 R6, R24, R22.reuse, R5.reuse ;  /* 0x0000001618067219 */ /* 0x182fe40000001205 */
[----:B------:R-:W-:-:S05]  /*b7b0*/  SHF.R.U32.HI R5, RZ, R22, R5 ;  /* 0x00000016ff057219 */ /* 0x000fca0000011605 */
[----:B------:R-:W1:Y:S01]  /*b7c0*/  LDC R35, c[0x0][0x748] ;  /* 0x0001d200ff237b82 */ /* 0x000e620000000800 */
[-CC-:B--2---:R-:W-:Y:S02]  /*b7d0*/  SHF.R.U64 R28, R6, R34.reuse, R5.reuse ;  /* 0x00000022061c7219 */ /* 0x184fe40000001205 */
[-C--:B------:R-:W-:Y:S02]  /*b7e0*/  SHF.L.U32 R21, R21, R34.reuse, RZ ;  /* 0x0000002215157219 */ /* 0x080fe400000006ff */
[-C--:B------:R-:W-:Y:S01]  /*b7f0*/  SHF.R.U32.HI R5, RZ, R34.reuse, R5 ;  /* 0x00000022ff057219 */ /* 0x080fe20000011605 */
[----:B------:R-:W-:Y:S01]  /*b800*/  IMAD.MOV.U32 R4, RZ, RZ, R28 ;  /* 0x000000ffff047224 */ /* 0x000fe200078e001c */
[----:B------:R-:W-:Y:S01]  /*b810*/  SHF.L.U32 R34, R23, R34, RZ ;  /* 0x0000002217227219 */ /* 0x000fe200000006ff */
[----:B------:R-:W2:Y:S01]  /*b820*/  LDC R38, c[0x0][0x738] ;  /* 0x0001ce00ff267b82 */ /* 0x000ea20000000800 */
[----:B------:R-:W-:-:S07]  /*b830*/  LOP3.LUT R33, RZ, R21, RZ, 0x33, !PT ;  /* 0x00000015ff217212 */ /* 0x000fce00078e33ff */
[----:B------:R-:W0:Y:S01]  /*b840*/  LDC R39, c[0x0][0x710] ;  /* 0x0001c400ff277b82 */ /* 0x000e220000000800 */
[----:B----4-:R-:W-:Y:S05]  /*b850*/  @!P1 BRA `(.L_x_284) ;  /* 0x0000000000289947 */ /* 0x010fea0003800000 */
[----:B------:R-:W4:Y:S02]  /*b860*/  LDC R19, c[0x0][0x74c] ;  /* 0x0001d300ff137b82 */ /* 0x000f240000000800 */
[----:B----4-:R-:W-:-:S05]  /*b870*/  IADD3 R19, P1, R28, R19, RZ ;  /* 0x000000131c137210 */ /* 0x010fca0007f3e0ff */
        /* <DEDUP_REMOVED lines=8> */
.L_x_284:
[----:B-1----:R-:W-:Y:S01]  /*b900*/  SHF.R.U64 R4, R4, R35, R5 ;  /* 0x0000002304047219 */ /* 0x002fe20000001205 */
[----:B0-----:R-:W-:Y:S01]  /*b910*/  VIADD R21, R30, 0xffffffff ;  /* 0xffffffff1e157836 */ /* 0x001fe20000000000 */
[----:B------:R-:W-:Y:S01]  /*b920*/  LOP3.LUT R19, R6, R33, RZ, 0xc0, !PT ;  /* 0x0000002106137212 */ /* 0x000fe200078ec0ff */
[----:B------:R-:W-:Y:S02]  /*b930*/  IMAD.MOV R27, RZ, RZ, -R27 ;  /* 0x000000ffff1b7224 */ /* 0x000fe400078e0a1b */
[----:B------:R-:W-:Y:S01]  /*b940*/  IMAD.MOV R5, RZ, RZ, -R4 ;  /* 0x000000ffff057224 */ /* 0x000fe200078e0a04 */
[----:B------:R-:W-:Y:S01]  /*b950*/  LOP3.LUT R21, R24, R21, RZ, 0xc0, !PT ;  /* 0x0000001518157212 */ /* 0x000fe200078ec0ff */
[----:B------:R-:W-:Y:S02]  /*b960*/  IMAD R6, R34, R4, R19 ;  /* 0x0000000422067224 */ /* 0x000fe400078e0213 */
[----:B---3--:R-:W-:Y:S02]  /*b970*/  @P4 IMAD R31, R29, R27, R32 ;  /* 0x0000001b1d1f4224 */ /* 0x008fe400078e0220 */
[----:B--2---:R-:W-:-:S02]  /*b980*/  IMAD R4, R5, R38, R28 ;  /* 0x0000002605047224 */ /* 0x004fc400078e021c */
[----:B------:R-:W-:Y:S02]  /*b990*/  IMAD R6, R6, R39, R31 ;  /* 0x0000002706067224 */ /* 0x000fe400078e021f */
[----:B------:R-:W-:Y:S02]  /*b9a0*/  IMAD R21, R4, R30, R21 ;  /* 0x0000001e04157224 */ /* 0x000fe400078e0215 */
[----:B------:R-:W-:Y:S02]  /*b9b0*/  IMAD.MOV.U32 R19, RZ, RZ, 0x1 ;  /* 0x00000001ff137424 */ /* 0x000fe400078e00ff */
[----:B------:R-:W-:Y:S01]  /*b9c0*/  IMAD.MOV.U32 R4, RZ, RZ, R26 ;  /* 0x000000ffff047224 */ /* 0x000fe200078e001a */
[----:B------:R-:W-:Y:S02]  /*b9d0*/  SEL R5, R21, R6, !P4 ;  /* 0x0000000615057207 */ /* 0x000fe40006000000 */
[----:B------:R-:W-:-:S07]  /*b9e0*/  SEL R6, R6, R21, !P4 ;  /* 0x0000001506067207 */ /* 0x000fce0006000000 */
.L_x_282:
[----:B------:R-:W-:Y:S02]  /*b9f0*/  LOP3.LUT P1, RZ, R19, 0xff, RZ, 0xc0, !PT ;  /* 0x000000ff13ff7812 */ /* 0x000fe4000782c0ff */
[----:B------:R-:W-:-:S11]  /*ba00*/  LOP3.LUT R164, R164, 0x1, RZ, 0x3c, !PT ;  /* 0x00000001a4a47812 */ /* 0x000fd600078e3cff */
[----:B------:R-:W-:Y:S05]  /*ba10*/  @P1 BRA `(.L_x_285) ;  /* 0xffffff5c00281947 */ /* 0x000fea000383ffff */
[----:B------:R-:W-:Y:S05]  /*ba20*/  EXIT ;  /* 0x000000000000794d */ /* 0x000fea0003800000 */
.L_x_17:
[----:B------:R-:W-:-:S08]  /*ba30*/  ISETP.NE.AND P0, PT, R13, RZ, PT ;  /* 0x000000ff0d00720c */ /* 0x000fd00003f05270 */
[----:B--23-5:R-:W0:-:S00]  /*ba40*/  USETMAXREG.DEALLOC.CTAPOOL 0x28 ;  /* 0x00000028000079c8 */ /* 0x02ce0000080e0500 */
[----:B------:R-:W-:Y:S05]  /*ba50*/  @P0 EXIT ;  /* 0x000000000000094d */ /* 0x000fea0003800000 */
[----:B0-----:R-:W-:Y:S01]  /*ba60*/  LOP3.LUT P0, RZ, R18, 0xff, RZ, 0xc0, !PT ;  /* 0x000000ff12ff7812 */ /* 0x001fe2000780c0ff */
[----:B------:R-:W-:Y:S02]  /*ba70*/  IMAD.MOV.U32 R12, RZ, RZ, 0x1 ;  /* 0x00000001ff0c7424 */ /* 0x000fe400078e00ff */
[----:B------:R-:W-:-:S10]  /*ba80*/  IMAD.MOV.U32 R13, RZ, RZ, RZ ;  /* 0x000000ffff0d7224 */ /* 0x000fd400078e00ff */
[----:B------:R-:W-:Y:S05]  /*ba90*/  @!P0 BRA `(.L_x_286) ;  /* 0x0000000c00708947 */ /* 0x000fea0003800000 */
[----:B------:R-:W0:Y:S01]  /*baa0*/  S2R R18, SR_CgaCtaId ;  /* 0x0000000000127919 */ /* 0x000e220000008800 */
[----:B------:R-:W-:Y:S01]  /*bab0*/  LOP3.LUT P0, RZ, R14, 0x1f, RZ, 0xc0, !PT ;  /* 0x0000001f0eff7812 */ /* 0x000fe2000780c0ff */
[----:B------:R-:W-:Y:S01]  /*bac0*/  ULDC UR5, c[0x0][0x758] ;  /* 0x0001d60000057ab9 */ /* 0x000fe20000000800 */
[----:B------:R-:W-:Y:S01]  /*bad0*/  UMOV UR7, 0xffffffff ;  /* 0xffffffff00077882 */ /* 0x000fe20000000000 */
[----:B------:R-:W-:Y:S01]  /*bae0*/  BSSY B0, `(.L_x_286) ;  /* 0x00000d7000007945 */ /* 0x000fe20003800000 */
[C---:B------:R-:W-:Y:S01]  /*baf0*/  ISETP.NE.AND P2, PT, R15.reuse, RZ, PT ;  /* 0x000000ff0f00720c */ /* 0x040fe20003f45270 */
[----:B------:R-:W-:Y:S01]  /*bb00*/  USHF.L.U32 UR7, UR7, UR5, URZ ;  /* 0x0000000507077299 */ /* 0x000fe2000800063f */
[----:B------:R-:W-:Y:S01]  /*bb10*/  ISETP.NE.OR P0, PT, R15, RZ, !P0 ;  /* 0x000000ff0f00720c */ /* 0x000fe20004705670 */
[----:B------:R-:W-:Y:S01]  /*bb20*/  IMAD.MOV.U32 R15, RZ, RZ, 0x1 ;  /* 0x00000001ff0f7424 */ /* 0x000fe200078e00ff */
[----:B------:R-:W-:Y:S01]  /*bb30*/  LOP3.LUT R14, R7, 0x2, RZ, 0xfc, !PT ;  /* 0x00000002070e7812 */ /* 0x000fe200078efcff */
[----:B------:R-:W-:Y:S01]  /*bb40*/  IMAD.MOV.U32 R12, RZ, RZ, 0x1 ;  /* 0x00000001ff0c7424 */ /* 0x000fe200078e00ff */
[----:B------:R-:W-:Y:S01]  /*bb50*/  ULDC UR4, c[0x0][0x700] ;  /* 0x0001c00000047ab9 */ /* 0x000fe20000000800 */
[----:B------:R-:W-:Y:S01]  /*bb60*/  IMAD.MOV.U32 R13, RZ, RZ, RZ ;  /* 0x000000ffff0d7224 */ /* 0x000fe200078e00ff */
[----:B------:R-:W-:Y:S01]  /*bb70*/  UMOV UR8, 0x1 ;  /* 0x0000000100087882 */ /* 0x000fe20000000000 */
[----:B------:R-:W-:-:S02]  /*bb80*/  UIADD3 UR29, UR6, 0x1, URZ ;  /* 0x00000001061d7890 */ /* 0x000fc4000fffe03f */
[----:B------:R-:W-:Y:S02]  /*bb90*/  UIADD3 UR4, UR4, -0x1, URZ ;  /* 0xffffffff04047890 */ /* 0x000fe4000fffe03f */
[----:B------:R-:W-:Y:S02]  /*bba0*/  USHF.L.U32 UR5, UR8, UR5, URZ ;  /* 0x0000000508057299 */ /* 0x000fe4000800063f */
[----:B------:R-:W-:Y:S01]  /*bbb0*/  ULOP3.LUT UR7, URZ, UR7, URZ, 0x33, !UPT ;  /* 0x000000073f077292 */ /* 0x000fe2000f8e333f */
[----:B------:R-:W-:Y:S01]  /*bbc0*/  ULDC.64 UR30, c[0x0][0x198] ;  /* 0x00006600001e7ab9 */ /* 0x000fe20000000a00 */
[C---:B0-----:R-:W-:Y:S02]  /*bbd0*/  IMAD.SHL.U32 R10, R18.reuse, 0x40, RZ ;  /* 0x00000040120a7824 */ /* 0x041fe400078e00ff */
[C---:B------:R-:W-:Y:S02]  /*bbe0*/  IMAD.SHL.U32 R17, R18.reuse, 0x20, RZ ;  /* 0x0000002012117824 */ /* 0x040fe400078e00ff */
[----:B------:R-:W-:Y:S01]  /*bbf0*/  IMAD.SHL.U32 R16, R18, 0x800, RZ ;  /* 0x0000080012107824 */ /* 0x000fe200078e00ff */
[----:B------:R-:W-:Y:S01]  /*bc00*/  R2UR UR10, R10 ;  /* 0x000000000a0a72ca */ /* 0x000fe200000e0000 */
[----:B------:R-:W-:Y:S01]  /*bc10*/  IMAD.SHL.U32 R18, R18, 0x200, RZ ;  /* 0x0000020012127824 */ /* 0x000fe200078e00ff */
[----:B------:R-:W-:-:S02]  /*bc20*/  LOP3.LUT R17, R17, 0x20, RZ, 0xc0, !PT ;  /* 0x0000002011117812 */ /* 0x000fc400078ec0ff */
[----:B------:R-:W-:Y:S02]  /*bc30*/  LOP3.LUT R16, R16, 0x800, RZ, 0xc0, !PT ;  /* 0x0000080010107812 */ /* 0x000fe400078ec0ff */
[----:B------:R-:W-:-:S07]  /*bc40*/  LOP3.LUT R18, R18, 0x200, RZ, 0xc0, !PT ;  /* 0x0000020012127812 */ /* 0x000fce00078ec0ff */
[----:B------:R-:W-:-:S12]  /*bc50*/  ULOP3.LUT UR10, UR10, 0x40, URZ, 0xc0, !UPT ;  /* 0x000000400a0a7892 */ /* 0x000fd8000f8ec03f */
.L_x_298:
[----:B------:R-:W-:-:S03]  /*bc60*/  UMOV UR8, 0xffffffff ;  /* 0xffffffff00087882 */ /* 0x000fc60000000000 */
[----:B------:R-:W-:Y:S05]  /*bc70*/  BRA.DIV UR8, `(.L_x_287) ;  /* 0x0000001208487947 */ /* 0x000fea000b800000 */
[----:B------:R-:W-:-:S13]  /*bc80*/  ELECT P1, URZ, PT ;  /* 0x00000000003f782f */ /* 0x000fda0003820000 */
.L_x_313:
[----:B------:R-:W0:Y:S01]  /*bc90*/  LDC R10, c[0x0][0x604] ;  /* 0x00018100ff0a7b82 */ /* 0x000e220000000800 */
[----:B------:R-:W-:Y:S01]  /*bca0*/  BSSY B1, `(.L_x_288) ;  /* 0x0000047000017945 */ /* 0x000fe20003800000 */
[----:B0-----:R-:W-:-:S13]  /*bcb0*/  ISETP.LT.OR P1, PT, R10, 0x1, !P1 ;  /* 0x000000010a00780c */ /* 0x001fda0004f21670 */
[----:B------:R-:W-:Y:S05]  /*bcc0*/  @P1 BRA `(.L_x_289) ;  /* 0x0000000400101947 */ /* 0x000fea0003800000 */
[----:B------:R-:W-:Y:S02]  /*bcd0*/  IMAD.SHL.U32 R20, R5, 0x100, RZ ;  /* 0x0000010005147824 */ /* 0x000fe400078e00ff */
[----:B------:R-:W-:Y:S02]  /*bce0*/  IMAD R27, R6, 0x40, R17 ;  /* 0x00000040061b7824 */ /* 0x000fe400078e0211 */
[----:B------:R-:W-:Y:S02]  /*bcf0*/  IMAD.MOV.U32 R23, RZ, RZ, RZ ;  /* 0x000000ffff177224 */ /* 0x000fe400078e00ff */
[----:B------:R-:W-:Y:S02]  /*bd00*/  IMAD.MOV.U32 R24, RZ, RZ, RZ ;  /* 0x000000ffff187224 */ /* 0x000fe400078e00ff */
[----:B------:R-:W-:Y:S02]  /*bd10*/  IMAD.U32 R25, RZ, RZ, UR29 ;  /* 0x0000001dff197e24 */ /* 0x000fe4000f8e00ff */
[----:B------:R-:W-:-:S02]  /*bd20*/  IMAD.MOV.U32 R5, RZ, RZ, R12 ;  /* 0x000000ffff057224 */ /* 0x000fc400078e000c */
[----:B------:R-:W-:Y:S02]  /*bd30*/  IMAD.MOV.U32 R11, RZ, RZ, R13 ;  /* 0x000000ffff0b7224 */ /* 0x000fe400078e000d */
[----:B------:R-:W-:-:S07]  /*bd40*/  IMAD.MOV.U32 R26, RZ, RZ, RZ ;  /* 0x000000ffff1a7224 */ /* 0x000fce00078e00ff */
.L_x_293:
[----:B------:R-:W0:Y:S01]  /*bd50*/  S2R R19, SR_CgaCtaId ;  /* 0x0000000000137919 */ /* 0x000e220000008800 */
[----:B------:R-:W-:-:S04]  /*bd60*/  MOV R10, 0x400 ;  /* 0x00000400000a7802 */ /* 0x000fc80000000f00 */
[----:B0-----:R-:W-:Y:S02]  /*bd70*/  LEA R22, R19, R10, 0x18 ;  /* 0x0000000a13167211 */ /* 0x001fe400078ec0ff */
[----:B------:R-:W-:Y:S01]  /*bd80*/  SHF.L.U32 R10, R5, 0x1f, RZ ;  /* 0x0000001f050a7819 */ /* 0x000fe200000006ff */
[----:B------:R-:W0:Y:S02]  /*bd90*/  @!P2 LDC R19, c[0x0][0x640] ;  /* 0x00019000ff13ab82 */ /* 0x000e240000000800 */
[----:B------:R-:W-:-:S04]  /*bda0*/  IMAD R21, R11, 0x8, R22 ;  /* 0x000000080b157824 */ /* 0x000fc800078e0216 */
[----:B------:R-:W1:Y:S02]  /*bdb0*/  SYNCS.PHASECHK.TRANS64.TRYWAIT P1, [R21+URZ+0x30], R10 ;  /* 0x0000300a150075a7 */ /* 0x000e64000802017f */
[----:B-1----:R-:W-:Y:S05]  /*bdc0*/  @!P1 BRA `(.L_x_290) ;  /* 0x0000001000149947 */ /* 0x002fea0003800000 */
.L_x_314:
[----:B-1----:R-:W-:Y:S01]  /*bdd0*/  PRMT R10, R14, 0x9910, RZ ;  /* 0x000099100e0a7816 */ /* 0x002fe200000000ff */
[----:B0-----:R0:W-:Y:S03]  /*bde0*/  @!P2 SYNCS.ARRIVE.TRANS64 RZ, [R21+URZ], R19 ;  /* 0x0000001315ffa9a7 */ /* 0x0011e6000800003f */
[----:B------:R-:W-:-:S13]  /*bdf0*/  ISETP.NE.AND P1, PT, R10, 0x2, PT ;  /* 0x000000020a00780c */ /* 0x000fda0003f25270 */
[----:B0-----:R-:W-:Y:S05]  /*be00*/  @P1 BRA `(.L_x_291) ;  /* 0x0000000000041947 */ /* 0x001fea0003800000 */
[----:B------:R-:W-:Y:S01]  /*be10*/  BPT.TRAP 0x1 ;  /* 0x000000040000795c */ /* 0x000fe20000300000 */
.L_x_291:
[----:B------:R-:W-:Y:S05]  /*be20*/  @P0 BRA `(.L_x_292) ;  /* 0x0000000000040947 */ /* 0x000fea0003800000 */
[----:B------:R-:W-:Y:S01]  /*be30*/  BPT.TRAP 0x1 ;  /* 0x000000040000795c */ /* 0x000fe20000300000 */
.L_x_292:
[C---:B------:R-:W-:Y:S01]  /*be40*/  IMAD R10, R11.reuse, 0x1000, R16 ;  /* 0x000010000b0a7824 */ /* 0x040fe200078e0210 */
[----:B------:R-:W-:Y:S01]  /*be50*/  R2UR UR13, R22 ;  /* 0x00000000160d72ca */ /* 0x000fe200000e0000 */
[----:B------:R-:W-:Y:S01]  /*be60*/  IMAD R22, R11, 0x8000, R22 ;  /* 0x000080000b167824 */ /* 0x000fe200078e0216 */
[----:B------:R-:W-:Y:S01]  /*be70*/  R2UR UR25, R21 ;  /* 0x00000000151972ca */ /* 0x000fe200000e0000 */
[----:B------:R-:W-:Y:S01]  /*be80*/  VIADD R25, R25, 0xffffffff ;  /* 0xffffffff19197836 */ /* 0x000fe20000000000 */
[----:B------:R-:W-:Y:S01]  /*be90*/  R2UR UR24, R10 ;  /* 0x000000000a1872ca */ /* 0x000fe200000e0000 */
[----:B------:R-:W-:Y:S01]  /*bea0*/  IMAD R10, R11, 0x400, R18 ;  /* 0x000004000b0a7824 */ /* 0x000fe200078e0212 */
[----:B------:R-:W-:Y:S01]  /*beb0*/  R2UR UR16, R22 ;  /* 0x00000000161072ca */ /* 0x000fe200000e0000 */
[----:B------:R-:W-:Y:S01]  /*bec0*/  UIADD3 UR14, UP0, UR30, 0xf0, URZ ;  /* 0x000000f01e0e7890 */ /* 0x000fe2000ff1e03f */
[----:B------:R-:W-:Y:S01]  /*bed0*/  R2UR UR28, R4 ;  /* 0x00000000041c72ca */ /* 0x000fe200000e0000 */
[----:B------:R-:W-:Y:S01]  /*bee0*/  UIADD3 UR32, UP1, UR30, 0x1f0, URZ ;  /* 0x000001f01e207890 */ /* 0x000fe2000ff3e03f */
[----:B------:R-:W-:Y:S01]  /*bef0*/  R2UR UR8, R10 ;  /* 0x000000000a0872ca */ /* 0x000fe200000e0000 */
[----:B------:R-:W-:Y:S01]  /*bf00*/  UIADD3 UR34, UP2, UR30, 0x2f0, URZ ;  /* 0x000002f01e227890 */ /* 0x000fe2000ff5e03f */
[----:B------:R-:W-:Y:S01]  /*bf10*/  R2UR UR26, R24 ;  /* 0x00000000181a72ca */ /* 0x000fe200000e0000 */
[----:B------:R-:W-:Y:S01]  /*bf20*/  UIADD3.X UR15, URZ, UR31, URZ, UP0, !UPT ;  /* 0x0000001f3f0f7290 */ /* 0x000fe200087fe43f */
[----:B------:R-:W-:Y:S01]  /*bf30*/  R2UR UR27, R27 ;  /* 0x000000001b1b72ca */ /* 0x000fe200000e0000 */
[----:B------:R-:W-:Y:S01]  /*bf40*/  UIADD3.X UR33, URZ, UR31, URZ, UP1, !UPT ;  /* 0x0000001f3f217290 */ /* 0x000fe20008ffe43f */
[----:B------:R-:W-:Y:S01]  /*bf50*/  R2UR UR11, R6 ;  /* 0x00000000060b72ca */ /* 0x000fe200000e0000 */
[----:B------:R-:W-:Y:S01]  /*bf60*/  UIADD3 UR24, UR13, 0x180, UR24 ;  /* 0x000001800d187890 */ /* 0x000fe2000fffe018 */
[----:B------:R-:W-:Y:S01]  /*bf70*/  R2UR UR12, R26 ;  /* 0x000000001a0c72ca */ /* 0x000fe200000e0000 */
[----:B------:R-:W-:Y:S01]  /*bf80*/  VIADD R11, R11, 0x1 ;  /* 0x000000010b0b7836 */ /* 0x000fe20000000000 */
[----:B------:R-:W-:Y:S01]  /*bf90*/  R2UR UR18, R23 ;  /* 0x00000000171272ca */ /* 0x000fe200000e0000 */
[----:B------:R-:W-:Y:S01]  /*bfa0*/  UIADD3.X UR35, URZ, UR31, URZ, UP2, !UPT ;  /* 0x0000001f3f237290 */ /* 0x000fe200097fe43f */
[----:B------:R-:W-:Y:S01]  /*bfb0*/  R2UR UR19, R20 ;  /* 0x00000000141372ca */ /* 0x000fe200000e0000 */
[----:B------:R-:W-:Y:S01]  /*bfc0*/  UIADD3 UR8, UR13, 0x36180, UR8 ;  /* 0x000361800d087890 */ /* 0x000fe2000fffe008 */
[----:B------:R-:W-:Y:S01]  /*bfd0*/  ISETP.GT.AND P3, PT, R25, 0x1, PT ;  /* 0x000000011900780c */ /* 0x000fe20003f64270 */
[----:B------:R-:W-:Y:S01]  /*bfe0*/  UIADD3 UR16, UR16, 0x6180, URZ ;  /* 0x0000618010107890 */ /* 0x000fe2000fffe03f */
[C---:B------:R-:W-:Y:S01]  /*bff0*/  ISETP.NE.AND P1, PT, R11.reuse, 0x6, PT ;  /* 0x000000060b00780c */ /* 0x040fe20003f25270 */
[----:B------:R-:W-:Y:S01]  /*c000*/  UMOV UR21, 0x30000 ;  /* 0x0003000000157882 */ /* 0x000fe20000000000 */
[----:B------:R-:W-:Y:S01]  /*c010*/  UMOV UR22, 0x0 ;  /* 0x0000000000167882 */ /* 0x000fe20000000000 */
[----:B------:R-:W-:Y:S01]  /*c020*/  UMOV UR23, 0x10000000 ;  /* 0x1000000000177882 */ /* 0x000fe20000000000 */
[----:B------:R-:W-:Y:S01]  /*c030*/  UMOV UR9, UR25 ;  /* 0x0000001900097c82 */ /* 0x000fe20008000000 */
[----:B------:R-:W-:Y:S01]  /*c040*/  UMOV UR13, UR28 ;  /* 0x0000001c000d7c82 */ /* 0x000fe20008000000 */
[----:B------:R-:W-:Y:S01]  /*c050*/  UMOV UR17, UR25 ;  /* 0x0000001900117c82 */ /* 0x000fe20008000000 */
[----:B------:R0:W-:Y:S01]  /*c060*/  UTMALDG.3D.MULTICAST [UR24], [UR14], UR21, desc[UR22] ;  /* 0x000016180e0073b4 */ /* 0x0001e20008011815 */
[----:B------:R-:W-:Y:S01]  /*c070*/  UMOV UR20, UR28 ;  /* 0x0000001c00147c82 */ /* 0x000fe20008000000 */
[----:B------:R-:W-:Y:S01]  /*c080*/  SEL R10, RZ, 0x1, P1 ;  /* 0x00000001ff0a7807 */ /* 0x000fe20000800000 */
[----:B------:R-:W-:Y:S01]  /*c090*/  VIADD R26, R26, 0x1 ;  /* 0x000000011a1a7836 */ /* 0x000fe20000000000 */
[----:B------:R-:W-:Y:S01]  /*c0a0*/  SEL R11, R11, RZ, P1 ;  /* 0x000000ff0b0b7207 */ /* 0x000fe20000800000 */
[----:B------:R-:W-:Y:S01]  /*c0b0*/  VIADD R24, R24, 0x40 ;  /* 0x0000004018187836 */ /* 0x000fe20000000000 */
[----:B------:R-:W-:Y:S01]  /*c0c0*/  LOP3.LUT R5, R5, R10, RZ, 0x3c, !PT ;  /* 0x0000000a05057212 */ /* 0x000fe200078e3cff */
[----:B------:R-:W-:Y:S01]  /*c0d0*/  VIADD R23, R23, 0x80 ;  /* 0x0000008017177836 */ /* 0x000fe20000000000 */
[----:B------:R0:W-:Y:S01]  /*c0e0*/  UTMALDG.4D.MULTICAST [UR8], [UR32], UR21, desc[UR22] ;  /* 0x00001608200073b4 */ /* 0x0001e20008019815 */
[----:B------:R0:W-:Y:S02]  /*c0f0*/  UTMALDG.3D [UR16], [UR34], desc[UR22] ;  /* 0x00001610220075b4 */ /* 0x0001e40008011000 */
[----:B0-----:R-:W-:Y:S05]  /*c100*/  @P3 BRA `(.L_x_293) ;  /* 0xfffffffc00103947 */ /* 0x001fea000383ffff */
.L_x_289:
[----:B------:R-:W-:Y:S05]  /*c110*/  BSYNC B1 ;  /* 0x0000000000017941 */ /* 0x000fea0003800000 */
.L_x_288:
[----:B------:R-:W-:Y:S01]  /*c120*/  LOP3.LUT P5, RZ, R15, 0xff, RZ, 0xc0, !PT ;  /* 0x000000ff0fff7812 */ /* 0x000fe200078ac0ff */
[----:B------:R-:W-:Y:S01]  /*c130*/  VIADD R6, R13, UR6 ;  /* 0x000000060d067c36 */ /* 0x000fe20008000000 */
[----:B------:R-:W-:Y:S01]  /*c140*/  ULDC.64 UR8, c[0x0][0x750] ;  /* 0x0001d40000087ab9 */ /* 0x000fe20000000a00 */
[----:B------:R-:W-:Y:S01]  /*c150*/  IMAD.U32 R11, RZ, RZ, UR6 ;  /* 0x00000006ff0b7e24 */ /* 0x000fe2000f8e00ff */
[----:B------:R-:W-:Y:S01]  /*c160*/  UISETP.GE.U32.AND UP0, UPT, UR6, 0x6, UPT ;  /* 0x000000060600788c */ /* 0x000fe2000bf06070 */
[----:B------:R-:W-:Y:S01]  /*c170*/  BSSY B1, `(.L_x_294) ;  /* 0x000006b000017945 */ /* 0x000fe20003800000 */
[----:B------:R-:W-:Y:S02]  /*c180*/  ISETP.GT.U32.AND P1, PT, R6, 0x5, PT ;  /* 0x000000050600780c */ /* 0x000fe40003f24070 */
[----:B------:R-:W-:Y:S02]  /*c190*/  PRMT R15, RZ, 0x7610, R15 ;  /* 0x00007610ff0f7816 */ /* 0x000fe4000000000f */
[----:B------:R-:W-:-:S02]  /*c1a0*/  ISETP.LT.U32.AND P1, PT, R11, 0x6, P1 ;  /* 0x000000060b00780c */ /* 0x000fc40000f21070 */
[----:B------:R-:W-:Y:S01]  /*c1b0*/  PLOP3.LUT P3, PT, PT, PT, UP0, 0x80, 0x0 ;  /* 0x000000000000781c */ /* 0x000fe20003f6f008 */
[----:B------:R-:W0:Y:S01]  /*c1c0*/  @P5 S2R R5, SR_CgaCtaId ;  /* 0x0000000000055919 */ /* 0x000e220000008800 */
[----:B------:R-:W-:-:S04]  /*c1d0*/  @P5 MOV R4, 0x400 ;  /* 0x0000040000045802 */ /* 0x000fc80000000f00 */
[----:B0-----:R-:W-:Y:S01]  /*c1e0*/  @P5 LEA R10, R5, R4, 0x18 ;  /* 0x00000004050a5211 */ /* 0x001fe200078ec0ff */
[----:B------:R-:W-:-:S03]  /*c1f0*/  IMAD.WIDE.U32 R4, R6, -0x55555555, RZ ;  /* 0xaaaaaaab06047825 */ /* 0x000fc600078e00ff */
[----:B------:R0:W-:Y:S01]  /*c200*/  @P5 SYNCS.ARRIVE.TRANS64.A1T0 RZ, [R10+URZ+0x98], RZ ;  /* 0x000098ff0aff59a7 */ /* 0x0001e2000810003f */
[----:B------:R-:W-:Y:S01]  /*c210*/  IADD3 R2, P5, R2, R8, RZ ;  /* 0x0000000802027210 */ /* 0x000fe20007fbe0ff */
[----:B------:R-:W-:Y:S01]  /*c220*/  IMAD.MOV.U32 R4, RZ, RZ, -0x1 ;  /* 0xffffffffff047424 */ /* 0x000fe200078e00ff */
[----:B------:R-:W-:Y:S02]  /*c230*/  SHF.R.U32.HI R11, RZ, 0x2, R5 ;  /* 0x00000002ff0b7819 */ /* 0x000fe40000011605 */
[----:B------:R-:W-:Y:S01]  /*c240*/  SEL R5, RZ, 0x1, !P1 ;  /* 0x00000001ff057807 */ /* 0x000fe20004800000 */
[----:B------:R-:W-:Y:S01]  /*c250*/  IMAD.X R3, R3, 0x1, R0, P5 ;  /* 0x0000000103037824 */ /* 0x000fe200028e0600 */
[----:B------:R-:W-:Y:S01]  /*c260*/  ISETP.GE.U32.AND P1, PT, R2, UR8, PT ;  /* 0x0000000802007c0c */ /* 0x000fe2000bf26070 */
[----:B------:R-:W-:Y:S01]  /*c270*/  IMAD R13, R11, -0x6, R6 ;  /* 0xfffffffa0b0d7824 */ /* 0x000fe200078e0206 */
[----:B------:R-:W-:Y:S01]  /*c280*/  LOP3.LUT R12, R12, R5, RZ, 0x3c, !PT ;  /* 0x000000050c0c7212 */ /* 0x000fe200078e3cff */
[----:B------:R-:W-:Y:S01]  /*c290*/  IMAD.MOV.U32 R6, RZ, RZ, -0x1 ;  /* 0xffffffffff067424 */ /* 0x000fe200078e00ff */
[----:B------:R-:W-:Y:S01]  /*c2a0*/  ISETP.GE.U32.AND.EX P1, PT, R3, UR9, PT, P1 ;  /* 0x0000000903007c0c */ /* 0x000fe2000bf26110 */
[----:B------:R-:W-:Y:S01]  /*c2b0*/  IMAD.MOV.U32 R5, RZ, RZ, -0x1 ;  /* 0xffffffffff057424 */ /* 0x000fe200078e00ff */
[----:B------:R-:W-:-:S02]  /*c2c0*/  @P3 LOP3.LUT R12, R12, 0x1, R11, 0x78, !PT ;  /* 0x000000010c0c3812 */ /* 0x000fc400078e780b */
[----:B0-----:R-:W-:-:S09]  /*c2d0*/  PRMT R10, RZ, 0x7610, R10 ;  /* 0x00007610ff0a7816 */ /* 0x001fd2000000000a */
[----:B------:R-:W-:Y:S05]  /*c2e0*/  @P1 BRA `(.L_x_295) ;  /* 0x00000004004c1947 */ /* 0x000fea0003800000 */
[----:B------:R-:W0:Y:S01]  /*c2f0*/  S2R R6, SR_CTAID.X ;  /* 0x0000000000067919 */ /* 0x000e220000002500 */
[----:B------:R-:W-:Y:S01]  /*c300*/  ULDC UR8, c[0x0][0x150] ;  /* 0x0000540000087ab9 */ /* 0x000fe20000000800 */
[----:B------:R-:W1:Y:S01]  /*c310*/  LDC R11, c[0x0][0x144] ;  /* 0x00005100ff0b7b82 */ /* 0x000e620000000800 */
[----:B------:R-:W-:Y:S01]  /*c320*/  ULDC UR12, c[0x0][0x730] ;  /* 0x0001cc00000c7ab9 */ /* 0x000fe20000000800 */
[----:B------:R-:W2:Y:S01]  /*c330*/  S2R R21, SR_CTAID.Y ;  /* 0x0000000000157919 */ /* 0x000ea20000002600 */
[----:B------:R-:W-:-:S05]  /*c340*/  ULDC UR13, c[0x0][0x154] ;  /* 0x00005500000d7ab9 */ /* 0x000fca0000000800 */
[----:B------:R-:W3:Y:S01]  /*c350*/  LDC R20, c[0x0][0x148] ;  /* 0x00005200ff147b82 */ /* 0x000ee20000000800 */
[----:B0-----:R-:W-:Y:S02]  /*c360*/  I2FP.F32.U32 R4, R6 ;  /* 0x0000000600047245 */ /* 0x001fe40000201000 */
[----:B--2---:R-:W-:-:S03]  /*c370*/  I2FP.F32.U32 R22, R21 ;  /* 0x0000001500167245 */ /* 0x004fc60000201000 */
[----:B------:R-:W-:Y:S01]  /*c380*/  FMUL R5, R4, UR8 ;  /* 0x0000000804057c20 */ /* 0x000fe20008400000 */
[----:B------:R-:W-:Y:S02]  /*c390*/  ULDC.64 UR8, c[0x0][0x728] ;  /* 0x0001ca0000087ab9 */ /* 0x000fe40000000a00 */
[----:B------:R-:W-:-:S03]  /*c3a0*/  ISETP.NE.U32.AND P1, PT, RZ, UR8, PT ;  /* 0x00000008ff007c0c */ /* 0x000fc6000bf25070 */
[----:B------:R-:W0:Y:S01]  /*c3b0*/  F2I.U32.TRUNC.NTZ R5, R5 ;  /* 0x0000000500057305 */ /* 0x000e22000020f000 */
[----:B------:R-:W-:Y:S01]  /*c3c0*/  ISETP.NE.AND.EX P1, PT, RZ, UR9, PT, P1 ;  /* 0x00000009ff007c0c */ /* 0x000fe2000bf25310 */
[----:B0-----:R-:W-:Y:S02]  /*c3d0*/  IMAD.MOV R4, RZ, RZ, -R5 ;  /* 0x000000ffff047224 */ /* 0x001fe400078e0a05 */
[----:B------:R-:W-:Y:S02]  /*c3e0*/  IMAD.MOV.U32 R5, RZ, RZ, R3 ;  /* 0x000000ffff057224 */ /* 0x000fe400078e0003 */
[----:B-1----:R-:W-:Y:S02]  /*c3f0*/  IMAD R6, R11, R4, R6 ;  /* 0x000000040b067224 */ /* 0x002fe400078e0206 */
[----:B------:R-:W-:-:S06]  /*c400*/  IMAD.MOV.U32 R4, RZ, RZ, R2 ;  /* 0x000000ffff047224 */ /* 0x000fcc00078e0002 */
[----:B---3--:R-:W-:Y:S05]  /*c410*/  @!P1 BRA `(.L_x_296) ;  /* 0x0000000000289947 */ /* 0x008fea0003800000 */
[----:B------:R-:W-:Y:S02]  /*c420*/  ULDC UR11, c[0x0][0x734] ;  /* 0x0001cd00000b7ab9 */ /* 0x000fe40000000800 */
[----:B------:R-:W-:-:S05]  /*c430*/  IADD3 R5, P1, R2, UR11, RZ ;  /* 0x0000000b02057c10 */ /* 0x000fca000ff3e0ff */
[----:B------:R-:W-:-:S04]  /*c440*/  IMAD.X R19, RZ, RZ, R3, P1 ;  /* 0x000000ffff137224 */ /* 0x000fc800008e0603 */
[----:B------:R-:W-:-:S04]  /*c450*/  IMAD.WIDE.U32 R10, R19, UR8, RZ ;  /* 0x00000008130a7c25 */ /* 0x000fc8000f8e00ff */
[----:B------:R-:W-:-:S04]  /*c460*/  IMAD.WIDE.U32 R10, P1, R5, UR9, R10 ;  /* 0x00000009050a7c25 */ /* 0x000fc8000f82000a */
[----:B------:R-:W-:-:S04]  /*c470*/  IMAD.WIDE.U32 R4, R5, UR8, RZ ;  /* 0x0000000805047c25 */ /* 0x000fc8000f8e00ff */
[----:B------:R-:W-:Y:S01]  /*c480*/  IMAD.MOV.U32 R4, RZ, RZ, R11 ;  /* 0x000000ffff047224 */ /* 0x000fe200078e000b */
[----:B------:R-:W-:Y:S01]  /*c490*/  IADD3 RZ, P3, R5, R10, RZ ;  /* 0x0000000a05ff7210 */ /* 0x000fe20007f7e0ff */
[----:B------:R-:W-:-:S04]  /*c4a0*/  IMAD.X R5, RZ, RZ, RZ, P1 ;  /* 0x000000ffff057224 */ /* 0x000fc800008e06ff */
[----:B------:R-:W-:-:S08]  /*c4b0*/  IMAD.WIDE.U32.X R4, R19, UR9, R4, P3 ;  /* 0x0000000913047c25 */ /* 0x000fd000098e0404 */
.L_x_296:
[--C-:B------:R-:W-:Y:S01]  /*c4c0*/  SHF.R.U64 R19, R4, UR12, R5.reuse ;  /* 0x0000000c04137c19 */ /* 0x100fe20008001205 */
[----:B------:R-:W-:Y:S01]  /*c4d0*/  FMUL R22, R22, UR13 ;  /* 0x0000000d16167c20 */ /* 0x000fe20008400000 */
[----:B------:R-:W-:Y:S01]  /*c4e0*/  SHF.R.U32.HI R4, RZ, UR12, R5 ;  /* 0x0000000cff047c19 */ /* 0x000fe20008011605 */
[----:B------:R-:W-:Y:S01]  /*c4f0*/  ULDC.64 UR8, c[0x0][0x720] ;  /* 0x0001c80000087ab9 */ /* 0x000fe20000000a00 */
[----:B------:R-:W-:Y:S01]  /*c500*/  IADD3 R5, P1, RZ, -R19, RZ ;  /* 0x80000013ff057210 */ /* 0x000fe20007f3e0ff */
[----:B------:R-:W-:Y:S02]  /*c510*/  ULDC.64 UR12, c[0x0][0x740] ;  /* 0x0001d000000c7ab9 */ /* 0x000fe40000000a00 */
[----:B------:R-:W0:Y:S02]  /*c520*/  F2I.U32.TRUNC.NTZ R22, R22 ;  /* 0x0000001600167305 */ /* 0x000e24000020f000 */
[----:B------:R-:W-:Y:S01]  /*c530*/  IMAD.X R4, RZ, RZ, ~R4, P1 ;  /* 0x000000ffff047224 */ /* 0x000fe200008e0e04 */
[----:B------:R-:W-:-:S03]  /*c540*/  ISETP.NE.U32.AND P1, PT, RZ, UR12, PT ;  /* 0x0000000cff007c0c */ /* 0x000fc6000bf25070 */
[----:B------:R-:W-:Y:S01]  /*c550*/  IMAD R4, R4, UR8, RZ ;  /* 0x0000000804047c24 */ /* 0x000fe2000f8e02ff */
[----:B------:R-:W-:-:S03]  /*c560*/  ISETP.NE.AND.EX P1, PT, RZ, UR13, PT, P1 ;  /* 0x0000000dff007c0c */ /* 0x000fc6000bf25310 */
[C---:B------:R-:W-:Y:S02]  /*c570*/  IMAD R11, R5.reuse, UR9, R4 ;  /* 0x00000009050b7c24 */ /* 0x040fe4000f8e0204 */
[----:B------:R-:W-:Y:S01]  /*c580*/  IMAD.WIDE.U32 R4, R5, UR8, R2 ;  /* 0x0000000805047c25 */ /* 0x000fe2000f8e0002 */
[----:B------:R-:W-:-:S03]  /*c590*/  ULDC UR8, c[0x0][0x718] ;  /* 0x0001c60000087ab9 */ /* 0x000fc60000000800 */
[----:B0-----:R-:W-:Y:S02]  /*c5a0*/  IMAD.MOV R10, RZ, RZ, -R22 ;  /* 0x000000ffff0a7224 */ /* 0x001fe400078e0a16 */
[----:B------:R-:W-:Y:S02]  /*c5b0*/  IMAD.IADD R5, R5, 0x1, R11 ;  /* 0x0000000105057824 */ /* 0x000fe400078e020b */
[----:B------:R-:W-:-:S03]  /*c5c0*/  @P4 IMAD R6, R20, R10, R21 ;  /* 0x0000000a14064224 */ /* 0x000fc600078e0215 */
[--C-:B------:R-:W-:Y:S02]  /*c5d0*/  SHF.R.U64 R20, R4, UR8, R5.reuse ;  /* 0x0000000804147c19 */ /* 0x100fe40008001205 */
[----:B------:R-:W-:Y:S01]  /*c5e0*/  SHF.R.U32.HI R5, RZ, UR8, R5 ;  /* 0x00000008ff057c19 */ /* 0x000fe20008011605 */
[----:B------:R-:W-:-:S03]  /*c5f0*/  ULDC UR8, c[0x0][0x708] ;  /* 0x0001c20000087ab9 */ /* 0x000fc60000000800 */
[--C-:B------:R-:W-:Y:S02]  /*c600*/  SHF.R.U64 R22, R20, UR8, R5.reuse ;  /* 0x0000000814167c19 */ /* 0x100fe40008001205 */
[----:B------:R-:W-:Y:S01]  /*c610*/  SHF.R.U32.HI R5, RZ, UR8, R5 ;  /* 0x00000008ff057c19 */ /* 0x000fe20008011605 */
[----:B------:R-:W-:-:S03]  /*c620*/  ULDC UR8, c[0x0][0x758] ;  /* 0x0001d60000087ab9 */ /* 0x000fc60000000800 */
[--C-:B------:R-:W-:Y:S02]  /*c630*/  SHF.R.U64 R21, R22, UR8, R5.reuse ;  /* 0x0000000816157c19 */ /* 0x100fe40008001205 */
[----:B------:R-:W-:-:S03]  /*c640*/  SHF.R.U32.HI R23, RZ, UR8, R5 ;  /* 0x00000008ff177c19 */ /* 0x000fc60008011605 */
[----:B------:R-:W-:Y:S02]  /*c650*/  IMAD.MOV.U32 R4, RZ, RZ, R21 ;  /* 0x000000ffff047224 */ /* 0x000fe400078e0015 */
[----:B------:R-:W-:Y:S01]  /*c660*/  IMAD.MOV.U32 R5, RZ, RZ, R23 ;  /* 0x000000ffff057224 */ /* 0x000fe200078e0017 */
[----:B------:R-:W-:Y:S06]  /*c670*/  @!P1 BRA `(.L_x_297) ;  /* 0x0000000000289947 */ /* 0x000fec0003800000 */
        /* <DEDUP_REMOVED lines=10> */
.L_x_297:
[----:B------:R-:W-:Y:S01]  /*c720*/  ULDC UR8, c[0x0][0x748] ;  /* 0x0001d20000087ab9 */ /* 0x000fe20000000800 */
[----:B------:R-:W-:Y:S01]  /*c730*/  LOP3.LUT R20, R20, UR4, RZ, 0xc0, !PT ;  /* 0x0000000414147c12 */ /* 0x000fe2000f8ec0ff */
[----:B------:R-:W-:Y:S01]  /*c740*/  ULDC UR9, c[0x0][0x710] ;  /* 0x0001c40000097ab9 */ /* 0x000fe20000000800 */
[----:B------:R-:W-:Y:S01]  /*c750*/  SHF.R.U64 R5, R4, UR8, R5 ;  /* 0x0000000804057c19 */ /* 0x000fe20008001205 */
[----:B------:R-:W-:Y:S01]  /*c760*/  ULDC UR8, c[0x0][0x738] ;  /* 0x0001ce0000087ab9 */ /* 0x000fe20000000800 */
[----:B------:R-:W-:Y:S01]  /*c770*/  LOP3.LUT R4, R22, UR7, RZ, 0xc0, !PT ;  /* 0x0000000716047c12 */ /* 0x000fe2000f8ec0ff */
[----:B------:R-:W-:-:S04]  /*c780*/  IMAD.MOV.U32 R10, RZ, RZ, 0x1 ;  /* 0x00000001ff0a7424 */ /* 0x000fc800078e00ff */
[----:B------:R-:W-:Y:S02]  /*c790*/  IMAD R11, R5, UR5, R4 ;  /* 0x00000005050b7c24 */ /* 0x000fe4000f8e0204 */
[----:B------:R-:W-:Y:S02]  /*c7a0*/  IMAD.MOV R4, RZ, RZ, -R5 ;  /* 0x000000ffff047224 */ /* 0x000fe400078e0a05 */
[----:B------:R-:W-:Y:S02]  /*c7b0*/  IMAD R6, R11, UR9, R6 ;  /* 0x000000090b067c24 */ /* 0x000fe4000f8e0206 */
[----:B------:R-:W-:Y:S01]  /*c7c0*/  IMAD R21, R4, UR8, R21 ;  /* 0x0000000804157c24 */ /* 0x000fe2000f8e0215 */
[----:B------:R-:W-:Y:S01]  /*c7d0*/  ULDC UR8, c[0x0][0x700] ;  /* 0x0001c00000087ab9 */ /* 0x000fe20000000800 */
[----:B------:R-:W-:Y:S02]  /*c7e0*/  IMAD.MOV.U32 R4, RZ, RZ, R19 ;  /* 0x000000ffff047224 */ /* 0x000fe400078e0013 */
[----:B------:R-:W-:-:S05]  /*c7f0*/  IMAD R21, R21, UR8, R20 ;  /* 0x0000000815157c24 */ /* 0x000fca000f8e0214 */
[----:B------:R-:W-:Y:S02]  /*c800*/  SEL R5, R21, R6, !P4 ;  /* 0x0000000615057207 */ /* 0x000fe40006000000 */
[----:B------:R-:W-:-:S07]  /*c810*/  SEL R6, R6, R21, !P4 ;  /* 0x0000001506067207 */ /* 0x000fce0006000000 */
.L_x_295:
[----:B------:R-:W-:Y:S05]  /*c820*/  BSYNC B1 ;  /* 0x0000000000017941 */ /* 0x000fea0003800000 */
.L_x_294:
[----:B------:R-:W-:-:S13]  /*c830*/  LOP3.LUT P1, RZ, R10, 0xff, RZ, 0xc0, !PT ;  /* 0x000000ff0aff7812 */ /* 0x000fda000782c0ff */
[----:B------:R-:W-:Y:S05]  /*c840*/  @P1 BRA `(.L_x_298) ;  /* 0xfffffff400041947 */ /* 0x000fea000383ffff */
[----:B------:R-:W-:Y:S05]  /*c850*/  BSYNC B0 ;  /* 0x0000000000007941 */ /* 0x000fea0003800000 */
.L_x_286:
[----:B------:R-:W-:-:S03]  /*c860*/  UMOV UR8, 0xffffffff ;  /* 0xffffffff00087882 */ /* 0x000fc60000000000 */
[----:B------:R-:W-:Y:S05]  /*c870*/  BRA.DIV UR8, `(.L_x_299) ;  /* 0x00000006087c7947 */ /* 0x000fea000b800000 */
[----:B------:R-:W-:-:S13]  /*c880*/  ELECT P0, URZ, PT ;  /* 0x00000000003f782f */ /* 0x000fda0003800000 */
.L_x_317:
[----:B------:R-:W-:Y:S04]  /*c890*/  BSSY B0, `(.L_x_300) ;  /* 0x000003d000007945 */ /* 0x000fe80003800000 */
[----:B------:R-:W-:Y:S05]  /*c8a0*/  @!P0 BRA `(.L_x_301) ;  /* 0x0000000000ec8947 */ /* 0x000fea0003800000 */
[----:B------:R-:W-:-:S04]  /*c8b0*/  LOP3.LUT R7, R7, 0x2, RZ, 0xfc, !PT ;  /* 0x0000000207077812 */ /* 0x000fc800078efcff */
[----:B------:R-:W-:-:S13]  /*c8c0*/  ISETP.NE.AND P0, PT, R7, 0x3, PT ;  /* 0x000000030700780c */ /* 0x000fda0003f05270 */
[----:B------:R-:W-:Y:S05]  /*c8d0*/  @!P0 BRA `(.L_x_302) ;  /* 0x0000000000048947 */ /* 0x000fea0003800000 */
[----:B------:R-:W-:Y:S01]  /*c8e0*/  BPT.TRAP 0x1 ;  /* 0x000000040000795c */ /* 0x000fe20000300000 */
.L_x_302:
[----:B------:R-:W0:Y:S01]  /*c8f0*/  S2R R3, SR_CgaCtaId ;  /* 0x0000000000037919 */ /* 0x000e220000008800 */
[----:B------:R-:W-:Y:S02]  /*c900*/  MOV R0, 0x400 ;  /* 0x0000040000007802 */ /* 0x000fe40000000f00 */
[----:B------:R-:W-:Y:S02]  /*c910*/  SHF.L.U32 R2, R12, 0x1f, RZ ;  /* 0x0000001f0c027819 */ /* 0x000fe400000006ff */
[----:B0-----:R-:W-:-:S05]  /*c920*/  LEA R0, R3, R0, 0x18 ;  /* 0x0000000003007211 */ /* 0x001fca00078ec0ff */
[----:B------:R-:W-:-:S04]  /*c930*/  VIADD R0, R0, 0x30 ;  /* 0x0000003000007836 */ /* 0x000fc80000000000 */
[C---:B------:R-:W-:Y:S02]  /*c940*/  IMAD R5, R13.reuse, 0x8, R0 ;  /* 0x000000080d057824 */ /* 0x040fe400078e0200 */
[----:B------:R-:W-:Y:S02]  /*c950*/  VIADD R13, R13, 0x1 ;  /* 0x000000010d0d7836 */ /* 0x000fe40000000000 */
[----:B------:R-:W0:Y:S03]  /*c960*/  SYNCS.PHASECHK.TRANS64.TRYWAIT P0, [R5+URZ], R2 ;  /* 0x00000002050075a7 */ /* 0x000e26000800017f */
[----:B------:R-:W-:-:S04]  /*c970*/  ISETP.NE.AND P1, PT, R13, 0x6, PT ;  /* 0x000000060d00780c */ /* 0x000fc80003f25270 */
[----:B------:R-:W-:Y:S02]  /*c980*/  SEL R3, RZ, 0x1, P1 ;  /* 0x00000001ff037807 */ /* 0x000fe40000800000 */
[----:B------:R-:W-:Y:S02]  /*c990*/  SEL R13, R13, RZ, P1 ;  /* 0x000000ff0d0d7207 */ /* 0x000fe40000800000 */
[----:B------:R-:W-:-:S03]  /*c9a0*/  LOP3.LUT R12, R12, R3, RZ, 0x3c, !PT ;  /* 0x000000030c0c7212 */ /* 0x000fc600078e3cff */
[----:B------:R-:W-:Y:S01]  /*c9b0*/  IMAD R7, R13, 0x8, R0 ;  /* 0x000000080d077824 */ /* 0x000fe200078e0200 */
[----:B------:R-:W-:Y:S01]  /*c9c0*/  SHF.L.U32 R4, R12, 0x1f, RZ ;  /* 0x0000001f0c047819 */ /* 0x000fe200000006ff */
[----:B0-----:R-:W-:Y:S06]  /*c9d0*/  @!P0 BRA `(.L_x_303) ;  /* 0x0000000400488947 */ /* 0x001fec0003800000 */
.L_x_318:
[----:B------:R-:W1:Y:S01]  /*c9e0*/  SYNCS.PHASECHK.TRANS64.TRYWAIT P0, [R7+URZ], R4 ;  /* 0x00000004070075a7 */ /* 0x000e62000800017f */
[----:B0-----:R-:W-:-:S05]  /*c9f0*/  VIADD R2, R13, 0x1 ;  /* 0x000000010d027836 */ /* 0x001fca0000000000 */
[----:B------:R-:W-:-:S04]  /*ca00*/  ISETP.NE.AND P1, PT, R2, 0x6, PT ;  /* 0x000000060200780c */ /* 0x000fc80003f25270 */
[----:B------:R-:W-:Y:S02]  /*ca10*/  SEL R3, RZ, 0x1, P1 ;  /* 0x00000001ff037807 */ /* 0x000fe40000800000 */
[----:B------:R-:W-:Y:S02]  /*ca20*/  SEL R9, R2, RZ, P1 ;  /* 0x000000ff02097207 */ /* 0x000fe40000800000 */
[----:B------:R-:W-:-:S03]  /*ca30*/  LOP3.LUT R12, R12, R3, RZ, 0x3c, !PT ;  /* 0x000000030c0c7212 */ /* 0x000fc600078e3cff */
[----:B------:R-:W-:Y:S01]  /*ca40*/  IMAD R6, R9, 0x8, R0 ;  /* 0x0000000809067824 */ /* 0x000fe200078e0200 */
[----:B------:R-:W-:Y:S01]  /*ca50*/  SHF.L.U32 R5, R12, 0x1f, RZ ;  /* 0x0000001f0c057819 */ /* 0x000fe200000006ff */
[----:B-1----:R-:W-:Y:S06]  /*ca60*/  @!P0 BRA `(.L_x_304) ;  /* 0x0000000400388947 */ /* 0x002fec0003800000 */
.L_x_319:
[----:B------:R-:W1:Y:S01]  /*ca70*/  SYNCS.PHASECHK.TRANS64.TRYWAIT P0, [R6+URZ], R5 ;  /* 0x00000005060075a7 */ /* 0x000e62000800017f */
[----:B------:R-:W-:-:S05]  /*ca80*/  VIADD R2, R9, 0x1 ;  /* 0x0000000109027836 */ /* 0x000fca0000000000 */
[----:B------:R-:W-:-:S04]  /*ca90*/  ISETP.NE.AND P1, PT, R2, 0x6, PT ;  /* 0x000000060200780c */ /* 0x000fc80003f25270 */
[----:B------:R-:W-:Y:S02]  /*caa0*/  SEL R3, RZ, 0x1, P1 ;  /* 0x00000001ff037807 */ /* 0x000fe40000800000 */
[----:B0-----:R-:W-:Y:S02]  /*cab0*/  SEL R7, R2, RZ, P1 ;  /* 0x000000ff02077207 */ /* 0x001fe40000800000 */
[----:B------:R-:W-:-:S03]  /*cac0*/  LOP3.LUT R12, R12, R3, RZ, 0x3c, !PT ;  /* 0x000000030c0c7212 */ /* 0x000fc600078e3cff */
[----:B------:R-:W-:Y:S01]  /*cad0*/  IMAD R9, R7, 0x8, R0 ;  /* 0x0000000807097824 */ /* 0x000fe200078e0200 */
[----:B------:R-:W-:Y:S01]  /*cae0*/  SHF.L.U32 R4, R12, 0x1f, RZ ;  /* 0x0000001f0c047819 */ /* 0x000fe200000006ff */
[----:B-1----:R-:W-:Y:S06]  /*caf0*/  @!P0 BRA `(.L_x_305) ;  /* 0x0000000400288947 */ /* 0x002fec0003800000 */
.L_x_320:
[----:B------:R-:W1:Y:S01]  /*cb00*/  SYNCS.PHASECHK.TRANS64.TRYWAIT P0, [R9+URZ], R4 ;  /* 0x00000004090075a7 */ /* 0x000e62000800017f */
[----:B------:R-:W-:-:S05]  /*cb10*/  VIADD R2, R7, 0x1 ;  /* 0x0000000107027836 */ /* 0x000fca0000000000 */
[----:B------:R-:W-:-:S04]  /*cb20*/  ISETP.NE.AND P1, PT, R2, 0x6, PT ;  /* 0x000000060200780c */ /* 0x000fc80003f25270 */
[----:B------:R-:W-:Y:S02]  /*cb30*/  SEL R3, RZ, 0x1, P1 ;  /* 0x00000001ff037807 */ /* 0x000fe40000800000 */
[----:B------:R-:W-:Y:S02]  /*cb40*/  SEL R7, R2, RZ, P1 ;  /* 0x000000ff02077207 */ /* 0x000fe40000800000 */
[----:B------:R-:W-:-:S03]  /*cb50*/  LOP3.LUT R11, R12, R3, RZ, 0x3c, !PT ;  /* 0x000000030c0b7212 */ /* 0x000fc600078e3cff */
[----:B0-----:R-:W-:Y:S01]  /*cb60*/  IMAD R6, R7, 0x8, R0 ;  /* 0x0000000807067824 */ /* 0x001fe200078e0200 */
[----:B------:R-:W-:Y:S01]  /*cb70*/  SHF.L.U32 R5, R11, 0x1f, RZ ;  /* 0x0000001f0b057819 */ /* 0x000fe200000006ff */
[----:B-1----:R-:W-:Y:S06]  /*cb80*/  @!P0 BRA `(.L_x_306) ;  /* 0x0000000400188947 */ /* 0x002fec0003800000 */
.L_x_321:
[----:B------:R-:W1:Y:S01]  /*cb90*/  SYNCS.PHASECHK.TRANS64.TRYWAIT P0, [R6+URZ], R5 ;  /* 0x00000005060075a7 */ /* 0x000e62000800017f */
[----:B------:R-:W-:-:S05]  /*cba0*/  VIADD R2, R7, 0x1 ;  /* 0x0000000107027836 */ /* 0x000fca0000000000 */
[----:B------:R-:W-:-:S04]  /*cbb0*/  ISETP.NE.AND P1, PT, R2, 0x6, PT ;  /* 0x000000060200780c */ /* 0x000fc80003f25270 */
[----:B0-----:R-:W-:Y:S02]  /*cbc0*/  SEL R4, RZ, 0x1, P1 ;  /* 0x00000001ff047807 */ /* 0x001fe40000800000 */
[----:B------:R-:W-:Y:S02]  /*cbd0*/  SEL R3, R2, RZ, P1 ;  /* 0x000000ff02037207 */ /* 0x000fe40000800000 */
[----:B------:R-:W-:Y:S01]  /*cbe0*/  LOP3.LUT R4, R11, R4, RZ, 0x3c, !PT ;  /* 0x000000040b047212 */ /* 0x000fe200078e3cff */
[----:B-1----:R-:W-:Y:S06]  /*cbf0*/  @!P0 BRA `(.L_x_307) ;  /* 0x0000000400108947 */ /* 0x002fec0003800000 */
.L_x_322:
[----:B------:R-:W-:Y:S01]  /*cc00*/  IMAD R3, R3, 0x8, R0 ;  /* 0x0000000803037824 */ /* 0x000fe200078e0200 */
[----:B------:R-:W-:-:S07]  /*cc10*/  SHF.L.U32 R0, R4, 0x1f, RZ ;  /* 0x0000001f04007819 */ /* 0x000fce00000006ff */
.L_x_308:
[----:B-1----:R1:W2:Y:S02]  /*cc20*/  SYNCS.PHASECHK.TRANS64.TRYWAIT P0, [R3+URZ], R0 ;  /* 0x00000000030075a7 */ /* 0x0022a4000800017f */
[----:B--2---:R-:W-:Y:S05]  /*cc30*/  @!P0 NANOSLEEP.SYNCS 0x989680 ;  /* 0x009896800000895d */ /* 0x004fea0003900000 */
[----:B------:R-:W2:Y:S02]  /*cc40*/  @!P0 SYNCS.PHASECHK.TRANS64 P0, [R3+URZ], R0 ;  /* 0x00000000030085a7 */ /* 0x000ea4000800007f */
[----:B--2---:R-:W-:Y:S05]  /*cc50*/  @!P0 BRA `(.L_x_308) ;  /* 0xfffffffc00f08947 */ /* 0x004fea000383ffff */
.L_x_301:
[----:B------:R-:W-:Y:S05]  /*cc60*/  BSYNC B0 ;  /* 0x0000000000007941 */ /* 0x000fea0003800000 */
.L_x_300:
[----:B------:R-:W-:Y:S05]  /*cc70*/  EXIT ;  /* 0x000000000000794d */ /* 0x000fea0003800000 */
.L_x_19:
[----:B0-----:R-:W-:-:S04]  /*cc80*/  IMAD.U32 R20, RZ, RZ, UR8 ;  /* 0x00000008ff147e24 */ /* 0x001fc8000f8e00ff */
[----:B------:R0:W1:Y:S03]  /*cc90*/  SYNCS.PHASECHK.TRANS64.TRYWAIT P1, [R20+URZ+-0x8], R19 ;  /* 0xfffff813140075a7 */ /* 0x000066000802017f */
[----:B-1----:R-:W-:Y:S05]  /*cca0*/  @!P1 NANOSLEEP.SYNCS 0x989680 ;  /* 0x009896800000995d */ /* 0x002fea0003900000 */
[----:B------:R-:W1:Y:S02]  /*ccb0*/  @!P1 SYNCS.PHASECHK.TRANS64 P1, [R20+URZ+-0x8], R19 ;  /* 0xfffff813140095a7 */ /* 0x000e64000802007f */
[----:B-1----:R-:W-:Y:S05]  /*ccc0*/  @!P1 BRA `(.L_x_19) ;  /* 0xfffffffc00ec9947 */ /* 0x002fea000383ffff */
[----:B------:R-:W-:Y:S05]  /*ccd0*/  BRA `(.L_x_309) ;  /* 0xffffff48008c7947 */ /* 0x000fea000383ffff */
.L_x_24:
[----:B-1----:R-:W-:-:S04]  /*cce0*/  IMAD.U32 R23, RZ, RZ, UR11 ;  /* 0x0000000bff177e24 */ /* 0x002fc8000f8e00ff */
[----:B------:R1:W4:Y:S03]  /*ccf0*/  SYNCS.PHASECHK.TRANS64.TRYWAIT P1, [R23+URZ], R22 ;  /* 0x00000016170075a7 */ /* 0x000326000802017f */
[----:B----4-:R-:W-:Y:S05]  /*cd00*/  @!P1 NANOSLEEP.SYNCS 0x989680 ;  /* 0x009896800000995d */ /* 0x010fea0003900000 */
[----:B------:R-:W4:Y:S02]  /*cd10*/  @!P1 SYNCS.PHASECHK.TRANS64 P1, [R23+URZ], R22 ;  /* 0x00000016170095a7 */ /* 0x000f24000802007f */
[----:B----4-:R-:W-:Y:S05]  /*cd20*/  @!P1 BRA `(.L_x_24) ;  /* 0xfffffffc00ec9947 */ /* 0x010fea000383ffff */
[----:B------:R-:W-:Y:S05]  /*cd30*/  BRA `(.L_x_23) ;  /* 0xffffff4c00c07947 */ /* 0x000fea000383ffff */
.L_x_28:
[----:B0-----:R-:W-:-:S04]  /*cd40*/  IMAD.U32 R20, RZ, RZ, UR8 ;  /* 0x00000008ff147e24 */ /* 0x001fc8000f8e00ff */
[----:B------:R0:W1:Y:S03]  /*cd50*/  SYNCS.PHASECHK.TRANS64.TRYWAIT P1, [R20+URZ+0x8], R19 ;  /* 0x00000813140075a7 */ /* 0x000066000802017f */
[----:B-1----:R-:W-:Y:S05]  /*cd60*/  @!P1 NANOSLEEP.SYNCS 0x989680 ;  /* 0x009896800000995d */ /* 0x002fea0003900000 */
[----:B------:R-:W1:Y:S02]  /*cd70*/  @!P1 SYNCS.PHASECHK.TRANS64 P1, [R20+URZ+0x8], R19 ;  /* 0x00000813140095a7 */ /* 0x000e64000802007f */
[----:B-1----:R-:W-:Y:S05]  /*cd80*/  @!P1 BRA `(.L_x_28) ;  /* 0xfffffffc00ec9947 */ /* 0x002fea000383ffff */
[----:B------:R-:W-:Y:S05]  /*cd90*/  BRA `(.L_x_310) ;  /* 0xffffff50009c7947 */ /* 0x000fea000383ffff */
.L_x_287:
[----:B------:R-:W-:Y:S01]  /*cda0*/  BSSY B1, `(.L_x_311) ;  /* 0x0000006000017945 */ /* 0x000fe20003800000 */
[----:B------:R-:W-:-:S07]  /*cdb0*/  IMAD.MOV.U32 R10, RZ, RZ, -0x1 ;  /* 0xffffffffff0a7424 */ /* 0x000fce00078e00ff */
[----:B------:R-:W-:Y:S05]  /*cdc0*/  WARPSYNC.COLLECTIVE R10, `(.L_x_312) ;  /* 0x000000000a0c7348 */ /* 0x000fea0003c00000 */
[----:B------:R-:W-:Y:S02]  /*cdd0*/  ELECT P1, UR62, PT ;  /* 0x00000000003e782f */ /* 0x000fe40003820000 */
[----:B------:R-:W-:Y:S01]  /*cde0*/  MOV R10, UR62 ;  /* 0x0000003e000a7c02 */ /* 0x000fe20008000f00 */
[----:B------:R-:W-:Y:S10]  /*cdf0*/  ENDCOLLECTIVE ;  /* 0x000000000000791b */ /* 0x000ff40003800000 */
.L_x_312:
[----:B------:R-:W-:Y:S05]  /*ce00*/  BSYNC B1 ;  /* 0x0000000000017941 */ /* 0x000fea0003800000 */
.L_x_311:
[----:B------:R-:W-:Y:S05]  /*ce10*/  BRA `(.L_x_313) ;  /* 0xffffffec009c7947 */ /* 0x000fea000383ffff */
.L_x_290:
[----:B-1----:R1:W2:Y:S02]  /*ce20*/  SYNCS.PHASECHK.TRANS64.TRYWAIT P1, [R21+URZ+0x30], R10 ;  /* 0x0000300a150075a7 */ /* 0x0022a4000802017f */
[----:B--2---:R-:W-:Y:S05]  /*ce30*/  @!P1 NANOSLEEP.SYNCS 0x989680 ;  /* 0x009896800000995d */ /* 0x004fea0003900000 */
[----:B------:R-:W2:Y:S02]  /*ce40*/  @!P1 SYNCS.PHASECHK.TRANS64 P1, [R21+URZ+0x30], R10 ;  /* 0x0000300a150095a7 */ /* 0x000ea4000802007f */
[----:B--2---:R-:W-:Y:S05]  /*ce50*/  @!P1 BRA `(.L_x_290) ;  /* 0xfffffffc00f09947 */ /* 0x004fea000383ffff */
[----:B------:R-:W-:Y:S05]  /*ce60*/  BRA `(.L_x_314) ;  /* 0xffffffec00d87947 */ /* 0x000fea000383ffff */
.L_x_299:
[----:B------:R-:W-:Y:S01]  /*ce70*/  BSSY B0, `(.L_x_315) ;  /* 0x0000006000007945 */ /* 0x000fe20003800000 */
[----:B------:R-:W-:-:S07]  /*ce80*/  IMAD.MOV.U32 R10, RZ, RZ, -0x1 ;  /* 0xffffffffff0a7424 */ /* 0x000fce00078e00ff */
[----:B------:R-:W-:Y:S05]  /*ce90*/  WARPSYNC.COLLECTIVE R10, `(.L_x_316) ;  /* 0x000000000a0c7348 */ /* 0x000fea0003c00000 */
[----:B------:R-:W-:Y:S02]  /*cea0*/  ELECT P1, UR62, PT ;  /* 0x00000000003e782f */ /* 0x000fe40003820000 */
[----:B------:R-:W-:Y:S01]  /*ceb0*/  MOV R10, UR62 ;  /* 0x0000003e000a7c02 */ /* 0x000fe20008000f00 */
[----:B------:R-:W-:Y:S10]  /*cec0*/  ENDCOLLECTIVE ;  /* 0x000000000000791b */ /* 0x000ff40003800000 */
.L_x_316:
[----:B------:R-:W-:Y:S05]  /*ced0*/  BSYNC B0 ;  /* 0x0000000000007941 */ /* 0x000fea0003800000 */
.L_x_315:
[----:B------:R-:W-:Y:S01]  /*cee0*/  PLOP3.LUT P0, PT, P1, PT, PT, 0x80, 0x0 ;  /* 0x000000000000781c */ /* 0x000fe20000f0f070 */
[----:B------:R-:W-:-:S12]  /*cef0*/  BRA `(.L_x_317) ;  /* 0xfffffff800647947 */ /* 0x000fd8000383ffff */
.L_x_303:
[----:B0-----:R0:W1:Y:S02]  /*cf00*/  SYNCS.PHASECHK.TRANS64.TRYWAIT P0, [R5+URZ], R2 ;  /* 0x00000002050075a7 */ /* 0x001064000800017f */
[----:B-1----:R-:W-:Y:S05]  /*cf10*/  @!P0 NANOSLEEP.SYNCS 0x989680 ;  /* 0x009896800000895d */ /* 0x002fea0003900000 */
[----:B------:R-:W1:Y:S02]  /*cf20*/  @!P0 SYNCS.PHASECHK.TRANS64 P0, [R5+URZ], R2 ;  /* 0x00000002050085a7 */ /* 0x000e64000800007f */
[----:B-1----:R-:W-:Y:S05]  /*cf30*/  @!P0 BRA `(.L_x_303) ;  /* 0xfffffffc00f08947 */ /* 0x002fea000383ffff */
[----:B------:R-:W-:Y:S05]  /*cf40*/  BRA `(.L_x_318) ;  /* 0xfffffff800a47947 */ /* 0x000fea000383ffff */
.L_x_304:
[----:B0-----:R0:W1:Y:S02]  /*cf50*/  SYNCS.PHASECHK.TRANS64.TRYWAIT P0, [R7+URZ], R4 ;  /* 0x00000004070075a7 */ /* 0x001064000800017f */
[----:B-1----:R-:W-:Y:S05]  /*cf60*/  @!P0 NANOSLEEP.SYNCS 0x989680 ;  /* 0x009896800000895d */ /* 0x002fea0003900000 */
[----:B------:R-:W1:Y:S02]  /*cf70*/  @!P0 SYNCS.PHASECHK.TRANS64 P0, [R7+URZ], R4 ;  /* 0x00000004070085a7 */ /* 0x000e64000800007f */
[----:B-1----:R-:W-:Y:S05]  /*cf80*/  @!P0 BRA `(.L_x_304) ;  /* 0xfffffffc00f08947 */ /* 0x002fea000383ffff */
[----:B------:R-:W-:Y:S05]  /*cf90*/  BRA `(.L_x_319) ;  /* 0xfffffff800b47947 */ /* 0x000fea000383ffff */
.L_x_305:
[----:B0-----:R0:W1:Y:S02]  /*cfa0*/  SYNCS.PHASECHK.TRANS64.TRYWAIT P0, [R6+URZ], R5 ;  /* 0x00000005060075a7 */ /* 0x001064000800017f */
[----:B-1----:R-:W-:Y:S05]  /*cfb0*/  @!P0 NANOSLEEP.SYNCS 0x989680 ;  /* 0x009896800000895d */ /* 0x002fea0003900000 */
[----:B------:R-:W1:Y:S02]  /*cfc0*/  @!P0 SYNCS.PHASECHK.TRANS64 P0, [R6+URZ], R5 ;  /* 0x00000005060085a7 */ /* 0x000e64000800007f */
[----:B-1----:R-:W-:Y:S05]  /*cfd0*/  @!P0 BRA `(.L_x_305) ;  /* 0xfffffffc00f08947 */ /* 0x002fea000383ffff */
[----:B------:R-:W-:Y:S05]  /*cfe0*/  BRA `(.L_x_320) ;  /* 0xfffffff800c47947 */ /* 0x000fea000383ffff */
.L_x_306:
[----:B0-----:R0:W1:Y:S02]  /*cff0*/  SYNCS.PHASECHK.TRANS64.TRYWAIT P0, [R9+URZ], R4 ;  /* 0x00000004090075a7 */ /* 0x001064000800017f */
[----:B-1----:R-:W-:Y:S05]  /*d000*/  @!P0 NANOSLEEP.SYNCS 0x989680 ;  /* 0x009896800000895d */ /* 0x002fea0003900000 */
[----:B------:R-:W1:Y:S02]  /*d010*/  @!P0 SYNCS.PHASECHK.TRANS64 P0, [R9+URZ], R4 ;  /* 0x00000004090085a7 */ /* 0x000e64000800007f */
[----:B-1----:R-:W-:Y:S05]  /*d020*/  @!P0 BRA `(.L_x_306) ;  /* 0xfffffffc00f08947 */ /* 0x002fea000383ffff */
[----:B------:R-:W-:Y:S05]  /*d030*/  BRA `(.L_x_321) ;  /* 0xfffffff800d47947 */ /* 0x000fea000383ffff */
.L_x_307:
[----:B0-----:R0:W1:Y:S02]  /*d040*/  SYNCS.PHASECHK.TRANS64.TRYWAIT P0, [R6+URZ], R5 ;  /* 0x00000005060075a7 */ /* 0x001064000800017f */
[----:B-1----:R-:W-:Y:S05]  /*d050*/  @!P0 NANOSLEEP.SYNCS 0x989680 ;  /* 0x009896800000895d */ /* 0x002fea0003900000 */
[----:B------:R-:W1:Y:S02]  /*d060*/  @!P0 SYNCS.PHASECHK.TRANS64 P0, [R6+URZ], R5 ;  /* 0x00000005060085a7 */ /* 0x000e64000800007f */
[----:B-1----:R-:W-:Y:S05]  /*d070*/  @!P0 BRA `(.L_x_307) ;  /* 0xfffffffc00f08947 */ /* 0x002fea000383ffff */
[----:B------:R-:W-:Y:S05]  /*d080*/  BRA `(.L_x_322) ;  /* 0xfffffff800dc7947 */ /* 0x000fea000383ffff */
.L_x_323:
[----:B------:R-:W-:-:S00]  /*d090*/  BRA `(.L_x_323) ;  /* 0xfffffffc00fc7947 */ /* 0x000fc0000383ffff */
[----:B------:R-:W-:-:S00]  /*d0a0*/  NOP ;  /* 0x0000000000007918 */ /* 0x000fc00000000000 */
        /* <DEDUP_REMOVED lines=13> */
.L_x_324:


//--------------------- .nv.shared._ZN7cutlass13device_kernelINS_4gemm6kernel13GemmUniversalIN4cute5tupleIJiiiiEEENS1_10collective13CollectiveMmaINS1_40MainloopSm90TmaGmmaWarpSpecializedSparseILi6ENS5_IJNS4_1CILi1EEENSA_ILi2EEESB_EEENS1_32KernelTmaWarpSpecializedPingpongEEENS5_IJNSA_ILi64EEENSA_ILi256EEENSA_ILi128EEEEEEaNS5_IJNS4_6LayoutINS5_IJiNS5_IJSC_iEEEiEEENS5_IJlNS5_IJSB_SC_EEElEEEEENSK_INS5_IJNS5_IJSG_iEEENS5_IJSI_iEEEiEEENS5_IJNS5_IJSI_NSA_ILi8192EEEEEENS5_IJSB_lEEElEEEEEEEEaNS5_IJlSB_lEEENS4_8TiledMMAINS4_8MMA_AtomIJNS4_4SM904GMMA6SPARSE28GMMA_64x256x64_S32S8S8_SS_TNILNS13_9SparseSelE0EEEEEENSK_INS5_IJSB_SB_SB_EEENS5_IJNSA_ILi0EEES1A_S1A_EEEEENS5_IJNS4_10UnderscoreES1D_S1D_EEEEENS4_23SM90_TMA_LOAD_MULTICASTENS4_14ComposedLayoutINS4_7SwizzleILi2ELi4ELi3EEENS4_25smem_sparse_ptr_flag_bitsILi2ELi8EEENSK_INS5_IJNS5_IJSB_NSA_ILi8EEEEEENS5_IJSC_SG_EEEEEENS5_IJNS5_IJS1A_SI_EEESN_EEEEEEEvNS4_8identityENS4_13SM90_TMA_LOADENS1H_INS1I_ILi3ELi4ELi3EEENS4_18smem_ptr_flag_bitsILi8EEENSK_INS5_IJS1M_SI_EEENS5_IJSI_SB_EEEEEEEvS1U_EENS_8epilogue10collective6detail29Sm90TmaWarpSpecializedAdapterINS25_15DefaultEpilogueIiNS5_IJSB_llEEES29_NS24_6thread17LinearCombinationIiLi1EiiLNS2A_9ScaleType4KindE0ELNS_15FloatRoundStyleE2EiEENS1_15EpilogueDefaultEEEEEvvEEEEvNT_6ParamsE --------------------------
	.section	.nv.shared._ZN7cutlass13device_kernelINS_4gemm6kernel13GemmUniversalIN4cute5tupleIJiiiiEEENS1_10collective13CollectiveMmaINS1_40MainloopSm90TmaGmmaWarpSpecializedSparseILi6ENS5_IJNS4_1CILi1EEENSA_ILi2EEESB_EEENS1_32KernelTmaWarpSpecializedPingpongEEENS5_IJNSA_ILi64EEENSA_ILi256EEENSA_ILi128EEEEEEaNS5_IJNS4_6LayoutINS5_IJiNS5_IJSC_iEEEiEEENS5_IJlNS5_IJSB_SC_EEElEEEEENSK_INS5_IJNS5_IJSG_iEEENS5_IJSI_iEEEiEEENS5_IJNS5_IJSI_NSA_ILi8192EEEEEENS5_IJSB_lEEElEEEEEEEEaNS5_IJlSB_lEEENS4_8TiledMMAINS4_8MMA_AtomIJNS4_4SM904GMMA6SPARSE28GMMA_64x256x64_S32S8S8_SS_TNILNS13_9SparseSelE0EEEEEENSK_INS5_IJSB_SB_SB_EEENS5_IJNSA_ILi0EEES1A_S1A_EEEEENS5_IJNS4_10UnderscoreES1D_S1D_EEEEENS4_23SM90_TMA_LOAD_MULTICASTENS4_14ComposedLayoutINS4_7SwizzleILi2ELi4ELi3EEENS4_25smem_sparse_ptr_flag_bitsILi2ELi8EEENSK_INS5_IJNS5_IJSB_NSA_ILi8EEEEEENS5_IJSC_SG_EEEEEENS5_IJNS5_IJS1A_SI_EEESN_EEEEEEEvNS4_8identityENS4_13SM90_TMA_LOADENS1H_INS1I_ILi3ELi4ELi3EEENS4_18smem_ptr_flag_bitsILi8EEENSK_INS5_IJS1M_SI_EEENS5_IJSI_SB_EEEEEEEvS1U_EENS_8epilogue10collective6detail29Sm90TmaWarpSpecializedAdapterINS25_15DefaultEpilogueIiNS5_IJSB_llEEES29_NS24_6thread17LinearCombinationIiLi1EiiLNS2A_9ScaleType4KindE0ELNS_15FloatRoundStyleE2EiEENS1_15EpilogueDefaultEEEEEvvEEEEvNT_6ParamsE,"aw",@nobits
	.sectionflags	@""
	.align	16
	.zero		1024


//--------------------- .nv.shared.reserved.0     --------------------------
	.section	.nv.shared.reserved.0,"aw",@nobits
	.weak		__nv_reservedSMEM_offset_0_alias
	.size		__nv_reservedSMEM_offset_0_alias, 0, 0
	.other		__nv_reservedSMEM_offset_0_alias,@"STO_CUDA_RESERVED_SHARED STV_DEFAULT"
__nv_reservedSMEM_offset_0_alias:
	.zero		0


//--------------------- .nv.global                --------------------------
	.section	.nv.global,"aw",@nobits
.nv.global:
	.type		_ZN39_INTERNAL_35485be5_4_k_cu_6e6ecfbd_27844cute1_E,@object
	.size		_ZN39_INTERNAL_35485be5_4_k_cu_6e6ecfbd_27844cute1_E,(_ZN39_INTERNAL_35485be5_4_k_cu_6e6ecfbd_27844cuda3std3__45__cpo6cbeginE - _ZN39_INTERNAL_35485be5_4_k_cu_6e6ecfbd_27844cute1_E)
_ZN39_INTERNAL_35485be5_4_k_cu_6e6ecfbd_27844cute1_E:
	.zero		1
	.type		_ZN39_INTERNAL_35485be5_4_k_cu_6e6ecfbd_27844cuda3std3__45__cpo6cbeginE,@object
	.size		_ZN39_INTERNAL_35485be5_4_k_cu_6e6ecfbd_27844cuda3std3__45__cpo6cbeginE,(_ZN39_INTERNAL_35485be5_4_k_cu_6e6ecfbd_27844cuda3std3__48in_placeE - _ZN39_INTERNAL_35485be5_4_k_cu_6e6ecfbd_27844cuda3std3__45__cpo6cbeginE)
_ZN39_INTERNAL_35485be5_4_k_cu_6e6ecfbd_27844cuda3std3__45__cpo6cbeginE:
	.zero		1
	.type		_ZN39_INTERNAL_35485be5_4_k_cu_6e6ecfbd_27844cuda3std3__48in_placeE,@object
	.size		_ZN39_INTERNAL_35485be5_4_k_cu_6e6ecfbd_27844cuda3std3__48in_placeE,(_ZN39_INTERNAL_35485be5_4_k_cu_6e6ecfbd_27844cuda3std6ranges3__45__cpo9iter_moveE - _ZN39_INTERNAL_35485be5_4_k_cu_6e6ecfbd_27844cuda3std3__48in_placeE)
_ZN39_INTERNAL_35485be5_4_k_cu_6e6ecfbd_27844cuda3std3__48in_placeE:
	.zero		1
	.type		_ZN39_INTERNAL_35485be5_4_k_cu_6e6ecfbd_27844cuda3std6ranges3__45__cpo9iter_moveE,@object
	.size		_ZN39_INTERNAL_35485be5_4_k_cu_6e6ecfbd_27844cuda3std6ranges3__45__cpo9iter_moveE,(_ZN39_INTERNAL_35485be5_4_k_cu_6e6ecfbd_27844cuda3std3__45__cpo5beginE - _ZN39_INTERNAL_35485be5_4_k_cu_6e6ecfbd_27844cuda3std6ranges3__45__cpo9iter_moveE)
_ZN39_INTERNAL_35485be5_4_k_cu_6e6ecfbd_27844cuda3std6ranges3__45__cpo9iter_moveE:
	.zero		1
	.type		_ZN39_INTERNAL_35485be5_4_k_cu_6e6ecfbd_27844cuda3std3__45__cpo5beginE,@object
	.size		_ZN39_INTERNAL_35485be5_4_k_cu_6e6ecfbd_27844cuda3std3__45__cpo5beginE,(_ZN39_INTERNAL_35485be5_4_k_cu_6e6ecfbd_27844cuda3std3__441_GLOBAL__N__35485be5_4_k_cu_6e6ecfbd_27846ignoreE - _ZN39_INTERNAL_35485be5_4_k_cu_6e6ecfbd_27844cuda3std3__45__cpo5beginE)
_ZN39_INTERNAL_35485be5_4_k_cu_6e6ecfbd_27844cuda3std3__45__cpo5beginE:
	.zero		1
	.type		_ZN39_INTERNAL_35485be5_4_k_cu_6e6ecfbd_27844cuda3std3__441_GLOBAL__N__35485be5_4_k_cu_6e6ecfbd_27846ignoreE,@object
	.size		_ZN39_INTERNAL_35485be5_4_k_cu_6e6ecfbd_27844cuda3std3__441_GLOBAL__N__35485be5_4_k_cu_6e6ecfbd_27846ignoreE,(_ZN39_INTERNAL_35485be5_4_k_cu_6e6ecfbd_27844cute7productE - _ZN39_INTERNAL_35485be5_4_k_cu_6e6ecfbd_27844cuda3std3__441_GLOBAL__N__35485be5_4_k_cu_6e6ecfbd_27846ignoreE)
_ZN39_INTERNAL_35485be5_4_k_cu_6e6ecfbd_27844cuda3std3__441_GLOBAL__N__35485be5_4_k_cu_6e6ecfbd_27846ignoreE:
	.zero		1
	.type		_ZN39_INTERNAL_35485be5_4_k_cu_6e6ecfbd_27844cute7productE,@object
	.size		_ZN39_INTERNAL_35485be5_4_k_cu_6e6ecfbd_27844cute7productE,(_ZN39_INTERNAL_35485be5_4_k_cu_6e6ecfbd_27844cuda3std3__45__cpo3endE - _ZN39_INTERNAL_35485be5_4_k_cu_6e6ecfbd_27844cute7productE)
_ZN39_INTERNAL_35485be5_4_k_cu_6e6ecfbd_27844cute7productE:
	.zero		1
	.type		_ZN39_INTERNAL_35485be5_4_k_cu_6e6ecfbd_27844cuda3std3__45__cpo3endE,@object
	.size		_ZN39_INTERNAL_35485be5_4_k_cu_6e6ecfbd_27844cuda3std3__45__cpo3endE,(_ZN39_INTERNAL_35485be5_4_k_cu_6e6ecfbd_27844cuda3std3__419piecewise_constructE - _ZN39_INTERNAL_35485be5_4_k_cu_6e6ecfbd_27844cuda3std3__45__cpo3endE)
_ZN39_INTERNAL_35485be5_4_k_cu_6e6ecfbd_27844cuda3std3__45__cpo3endE:
	.zero		1
	.type		_ZN39_INTERNAL_35485be5_4_k_cu_6e6ecfbd_27844cuda3std3__419piecewise_constructE,@object
	.size		_ZN39_INTERNAL_35485be5_4_k_cu_6e6ecfbd_27844cuda3std3__419piecewise_constructE,(_ZN39_INTERNAL_35485be5_4_k_cu_6e6ecfbd_27844cuda3std3__45__cpo4cendE - _ZN39_INTERNAL_35485be5_4_k_cu_6e6ecfbd_27844cuda3std3__419piecewise_constructE)
_ZN39_INTERNAL_35485be5_4_k_cu_6e6ecfbd_27844cuda3std3__419piecewise_constructE:
	.zero		1
	.type		_ZN39_INTERNAL_35485be5_4_k_cu_6e6ecfbd_27844cuda3std3__45__cpo4cendE,@object
	.size		_ZN39_INTERNAL_35485be5_4_k_cu_6e6ecfbd_27844cuda3std3__45__cpo4cendE,(_ZN39_INTERNAL_35485be5_4_k_cu_6e6ecfbd_27844cuda3std6ranges3__45__cpo4swapE - _ZN39_INTERNAL_35485be5_4_k_cu_6e6ecfbd_27844cuda3std3__45__cpo4cendE)
_ZN39_INTERNAL_35485be5_4_k_cu_6e6ecfbd_27844cuda3std3__45__cpo4cendE:
	.zero		1
	.type		_ZN39_INTERNAL_35485be5_4_k_cu_6e6ecfbd_27844cuda3std6ranges3__45__cpo4swapE,@object
	.size		_ZN39_INTERNAL_35485be5_4_k_cu_6e6ecfbd_27844cuda3std6ranges3__45__cpo4swapE,(.L_7 - _ZN39_INTERNAL_35485be5_4_k_cu_6e6ecfbd_27844cuda3std6ranges3__45__cpo4swapE)
_ZN39_INTERNAL_35485be5_4_k_cu_6e6ecfbd_27844cuda3std6ranges3__45__cpo4swapE:
	.zero		1
.L_7:


//--------------------- .nv.constant0._ZN7cutlass13device_kernelINS_4gemm6kernel13GemmUniversalIN4cute5tupleIJiiiiEEENS1_10collective13CollectiveMmaINS1_40MainloopSm90TmaGmmaWarpSpecializedSparseILi6ENS5_IJNS4_1CILi1EEENSA_ILi2EEESB_EEENS1_32KernelTmaWarpSpecializedPingpongEEENS5_IJNSA_ILi64EEENSA_ILi256EEENSA_ILi128EEEEEEaNS5_IJNS4_6LayoutINS5_IJiNS5_IJSC_iEEEiEEENS5_IJlNS5_IJSB_SC_EEElEEEEENSK_INS5_IJNS5_IJSG_iEEENS5_IJSI_iEEEiEEENS5_IJNS5_IJSI_NSA_ILi8192EEEEEENS5_IJSB_lEEElEEEEEEEEaNS5_IJlSB_lEEENS4_8TiledMMAINS4_8MMA_AtomIJNS4_4SM904GMMA6SPARSE28GMMA_64x256x64_S32S8S8_SS_TNILNS13_9SparseSelE0EEEEEENSK_INS5_IJSB_SB_SB_EEENS5_IJNSA_ILi0EEES1A_S1A_EEEEENS5_IJNS4_10UnderscoreES1D_S1D_EEEEENS4_23SM90_TMA_LOAD_MULTICASTENS4_14ComposedLayoutINS4_7SwizzleILi2ELi4ELi3EEENS4_25smem_sparse_ptr_flag_bitsILi2ELi8EEENSK_INS5_IJNS5_IJSB_NSA_ILi8EEEEEENS5_IJSC_SG_EEEEEENS5_IJNS5_IJS1A_SI_EEESN_EEEEEEEvNS4_8identityENS4_13SM90_TMA_LOADENS1H_INS1I_ILi3ELi4ELi3EEENS4_18smem_ptr_flag_bitsILi8EEENSK_INS5_IJS1M_SI_EEENS5_IJSI_SB_EEEEEEEvS1U_EENS_8epilogue10collective6detail29Sm90TmaWarpSpecializedAdapterINS25_15DefaultEpilogueIiNS5_IJSB_llEEES29_NS24_6thread17LinearCombinationIiLi1EiiLNS2A_9ScaleType4KindE0ELNS_15FloatRoundStyleE2EiEENS1_15EpilogueDefaultEEEEEvvEEEEvNT_6ParamsE --------------------------
	.section	.nv.constant0._ZN7cutlass13device_kernelINS_4gemm6kernel13GemmUniversalIN4cute5tupleIJiiiiEEENS1_10collective13CollectiveMmaINS1_40MainloopSm90TmaGmmaWarpSpecializedSparseILi6ENS5_IJNS4_1CILi1EEENSA_ILi2EEESB_EEENS1_32KernelTmaWarpSpecializedPingpongEEENS5_IJNSA_ILi64EEENSA_ILi256EEENSA_ILi128EEEEEEaNS5_IJNS4_6LayoutINS5_IJiNS5_IJSC_iEEEiEEENS5_IJlNS5_IJSB_SC_EEElEEEEENSK_INS5_IJNS5_IJSG_iEEENS5_IJSI_iEEEiEEENS5_IJNS5_IJSI_NSA_ILi8192EEEEEENS5_IJSB_lEEElEEEEEEEEaNS5_IJlSB_lEEENS4_8TiledMMAINS4_8MMA_AtomIJNS4_4SM904GMMA6SPARSE28GMMA_64x256x64_S32S8S8_SS_TNILNS13_9SparseSelE0EEEEEENSK_INS5_IJSB_SB_SB_EEENS5_IJNSA_ILi0EEES1A_S1A_EEEEENS5_IJNS4_10UnderscoreES1D_S1D_EEEEENS4_23SM90_TMA_LOAD_MULTICASTENS4_14ComposedLayoutINS4_7SwizzleILi2ELi4ELi3EEENS4_25smem_sparse_ptr_flag_bitsILi2ELi8EEENSK_INS5_IJNS5_IJSB_NSA_ILi8EEEEEENS5_IJSC_SG_EEEEEENS5_IJNS5_IJS1A_SI_EEESN_EEEEEEEvNS4_8identityENS4_13SM90_TMA_LOADENS1H_INS1I_ILi3ELi4ELi3EEENS4_18smem_ptr_flag_bitsILi8EEENSK_INS5_IJS1M_SI_EEENS5_IJSI_SB_EEEEEEEvS1U_EENS_8epilogue10collective6detail29Sm90TmaWarpSpecializedAdapterINS25_15DefaultEpilogueIiNS5_IJSB_llEEES29_NS24_6thread17LinearCombinationIiLi1EiiLNS2A_9ScaleType4KindE0ELNS_15FloatRoundStyleE2EiEENS1_15EpilogueDefaultEEEEEvvEEEEvNT_6ParamsE,"a",@progbits
	.sectionflags	@""
	.align	4
.nv.constant0._ZN7cutlass13device_kernelINS_4gemm6kernel13GemmUniversalIN4cute5tupleIJiiiiEEENS1_10collective13CollectiveMmaINS1_40MainloopSm90TmaGmmaWarpSpecializedSparseILi6ENS5_IJNS4_1CILi1EEENSA_ILi2EEESB_EEENS1_32KernelTmaWarpSpecializedPingpongEEENS5_IJNSA_ILi64EEENSA_ILi256EEENSA_ILi128EEEEEEaNS5_IJNS4_6LayoutINS5_IJiNS5_IJSC_iEEEiEEENS5_IJlNS5_IJSB_SC_EEElEEEEENSK_INS5_IJNS5_IJSG_iEEENS5_IJSI_iEEEiEEENS5_IJNS5_IJSI_NSA_ILi8192EEEEEENS5_IJSB_lEEElEEEEEEEEaNS5_IJlSB_lEEENS4_8TiledMMAINS4_8MMA_AtomIJNS4_4SM904GMMA6SPARSE28GMMA_64x256x64_S32S8S8_SS_TNILNS13_9SparseSelE0EEEEEENSK_INS5_IJSB_SB_SB_EEENS5_IJNSA_ILi0EEES1A_S1A_EEEEENS5_IJNS4_10UnderscoreES1D_S1D_EEEEENS4_23SM90_TMA_LOAD_MULTICASTENS4_14ComposedLayoutINS4_7SwizzleILi2ELi4ELi3EEENS4_25smem_sparse_ptr_flag_bitsILi2ELi8EEENSK_INS5_IJNS5_IJSB_NSA_ILi8EEEEEENS5_IJSC_SG_EEEEEENS5_IJNS5_IJS1A_SI_EEESN_EEEEEEEvNS4_8identityENS4_13SM90_TMA_LOADENS1H_INS1I_ILi3ELi4ELi3EEENS4_18smem_ptr_flag_bitsILi8EEENSK_INS5_IJS1M_SI_EEENS5_IJSI_SB_EEEEEEEvS1U_EENS_8epilogue10collective6detail29Sm90TmaWarpSpecializedAdapterINS25_15DefaultEpilogueIiNS5_IJSB_llEEES29_NS24_6thread17LinearCombinationIiLi1EiiLNS2A_9ScaleType4KindE0ELNS_15FloatRoundStyleE2EiEENS1_15EpilogueDefaultEEEEEvvEEEEvNT_6ParamsE:
	.zero		1920


//--------------------- SYMBOLS --------------------------

	.type		.nv.reservedSmem.offset0,@object
	.size		.nv.reservedSmem.offset0,0x4
